//
// Generated by NVIDIA NVVM Compiler
//
// Compiler Build ID: CL-36424714
// Cuda compilation tools, release 13.0, V13.0.88
// Based on NVVM 20.0.0
//

.version 9.0
.target sm_100
.address_size 64

	// .globl	_Z12matmul_naivePKfS0_Pfiii
// _ZZ12matmul_tiledILi8EEvPKfS1_PfiiiE2As has been demoted
// _ZZ12matmul_tiledILi8EEvPKfS1_PfiiiE2Bs has been demoted
// _ZZ12matmul_tiledILi16EEvPKfS1_PfiiiE2As has been demoted
// _ZZ12matmul_tiledILi16EEvPKfS1_PfiiiE2Bs has been demoted
// _ZZ12matmul_tiledILi32EEvPKfS1_PfiiiE2As has been demoted
// _ZZ12matmul_tiledILi32EEvPKfS1_PfiiiE2Bs has been demoted

.visible .entry _Z12matmul_naivePKfS0_Pfiii(
	.param .u64 .ptr .align 1 _Z12matmul_naivePKfS0_Pfiii_param_0,
	.param .u64 .ptr .align 1 _Z12matmul_naivePKfS0_Pfiii_param_1,
	.param .u64 .ptr .align 1 _Z12matmul_naivePKfS0_Pfiii_param_2,
	.param .u32 _Z12matmul_naivePKfS0_Pfiii_param_3,
	.param .u32 _Z12matmul_naivePKfS0_Pfiii_param_4,
	.param .u32 _Z12matmul_naivePKfS0_Pfiii_param_5
)
{
	.reg .pred 	%p<13>;
	.reg .b32 	%r<41>;
	.reg .b32 	%f<68>;
	.reg .b64 	%rd<53>;

	ld.param.u64 	%rd7, [_Z12matmul_naivePKfS0_Pfiii_param_0];
	ld.param.u64 	%rd8, [_Z12matmul_naivePKfS0_Pfiii_param_1];
	ld.param.u64 	%rd6, [_Z12matmul_naivePKfS0_Pfiii_param_2];
	ld.param.u32 	%r20, [_Z12matmul_naivePKfS0_Pfiii_param_3];
	ld.param.u32 	%r18, [_Z12matmul_naivePKfS0_Pfiii_param_4];
	ld.param.u32 	%r19, [_Z12matmul_naivePKfS0_Pfiii_param_5];
	cvta.to.global.u64 	%rd1, %rd8;
	cvta.to.global.u64 	%rd2, %rd7;
	mov.u32 	%r21, %ctaid.y;
	mov.u32 	%r22, %ntid.y;
	mov.u32 	%r23, %tid.y;
	mad.lo.s32 	%r1, %r21, %r22, %r23;
	mov.u32 	%r24, %ctaid.x;
	mov.u32 	%r25, %ntid.x;
	mov.u32 	%r26, %tid.x;
	mad.lo.s32 	%r2, %r24, %r25, %r26;
	setp.ge.s32 	%p1, %r1, %r20;
	setp.ge.s32 	%p2, %r2, %r18;
	or.pred  	%p3, %p1, %p2;
	@%p3 bra 	$L__BB0_14;
	setp.lt.s32 	%p4, %r19, 1;
	mov.f32 	%f67, 0f00000000;
	@%p4 bra 	$L__BB0_13;
	mul.lo.s32 	%r3, %r19, %r1;
	and.b32  	%r4, %r19, 7;
	setp.lt.u32 	%p5, %r19, 8;
	mov.f32 	%f67, 0f00000000;
	mov.b32 	%r39, 0;
	@%p5 bra 	$L__BB0_5;
	and.b32  	%r39, %r19, 2147483640;
	neg.s32 	%r37, %r39;
	shl.b32 	%r7, %r18, 3;
	mul.wide.u32 	%rd9, %r3, 4;
	add.s64 	%rd10, %rd9, %rd2;
	add.s64 	%rd52, %rd10, 16;
	mov.f32 	%f67, 0f00000000;
	mul.wide.s32 	%rd13, %r18, 4;
	mov.u32 	%r36, %r2;
$L__BB0_4:
	.pragma "nounroll";
	ld.global.f32 	%f17, [%rd52+-16];
	mul.wide.s32 	%rd11, %r36, 4;
	add.s64 	%rd12, %rd1, %rd11;
	ld.global.f32 	%f18, [%rd12];
	fma.rn.f32 	%f19, %f17, %f18, %f67;
	ld.global.f32 	%f20, [%rd52+-12];
	add.s64 	%rd14, %rd12, %rd13;
	ld.global.f32 	%f21, [%rd14];
	fma.rn.f32 	%f22, %f20, %f21, %f19;
	ld.global.f32 	%f23, [%rd52+-8];
	add.s64 	%rd15, %rd14, %rd13;
	ld.global.f32 	%f24, [%rd15];
	fma.rn.f32 	%f25, %f23, %f24, %f22;
	ld.global.f32 	%f26, [%rd52+-4];
	add.s64 	%rd16, %rd15, %rd13;
	ld.global.f32 	%f27, [%rd16];
	fma.rn.f32 	%f28, %f26, %f27, %f25;
	ld.global.f32 	%f29, [%rd52];
	add.s64 	%rd17, %rd16, %rd13;
	ld.global.f32 	%f30, [%rd17];
	fma.rn.f32 	%f31, %f29, %f30, %f28;
	ld.global.f32 	%f32, [%rd52+4];
	add.s64 	%rd18, %rd17, %rd13;
	ld.global.f32 	%f33, [%rd18];
	fma.rn.f32 	%f34, %f32, %f33, %f31;
	ld.global.f32 	%f35, [%rd52+8];
	add.s64 	%rd19, %rd18, %rd13;
	ld.global.f32 	%f36, [%rd19];
	fma.rn.f32 	%f37, %f35, %f36, %f34;
	ld.global.f32 	%f38, [%rd52+12];
	add.s64 	%rd20, %rd19, %rd13;
	ld.global.f32 	%f39, [%rd20];
	fma.rn.f32 	%f67, %f38, %f39, %f37;
	add.s32 	%r37, %r37, 8;
	add.s32 	%r36, %r36, %r7;
	add.s64 	%rd52, %rd52, 32;
	setp.ne.s32 	%p6, %r37, 0;
	@%p6 bra 	$L__BB0_4;
$L__BB0_5:
	setp.eq.s32 	%p7, %r4, 0;
	@%p7 bra 	$L__BB0_13;
	and.b32  	%r13, %r19, 3;
	setp.lt.u32 	%p8, %r4, 4;
	@%p8 bra 	$L__BB0_8;
	add.s32 	%r28, %r39, %r3;
	mul.wide.u32 	%rd21, %r28, 4;
	add.s64 	%rd22, %rd2, %rd21;
	ld.global.f32 	%f41, [%rd22];
	mad.lo.s32 	%r29, %r39, %r18, %r2;
	mul.wide.s32 	%rd23, %r29, 4;
	add.s64 	%rd24, %rd1, %rd23;
	ld.global.f32 	%f42, [%rd24];
	fma.rn.f32 	%f43, %f41, %f42, %f67;
	cvt.u64.u32 	%rd25, %r3;
	cvt.u64.u32 	%rd26, %r39;
	add.s64 	%rd27, %rd26, %rd25;
	shl.b64 	%rd28, %rd27, 2;
	add.s64 	%rd29, %rd2, %rd28;
	ld.global.f32 	%f44, [%rd29+4];
	mul.wide.s32 	%rd30, %r18, 4;
	add.s64 	%rd31, %rd24, %rd30;
	ld.global.f32 	%f45, [%rd31];
	fma.rn.f32 	%f46, %f44, %f45, %f43;
	ld.global.f32 	%f47, [%rd29+8];
	add.s64 	%rd32, %rd31, %rd30;
	ld.global.f32 	%f48, [%rd32];
	fma.rn.f32 	%f49, %f47, %f48, %f46;
	ld.global.f32 	%f50, [%rd29+12];
	add.s64 	%rd33, %rd32, %rd30;
	ld.global.f32 	%f51, [%rd33];
	fma.rn.f32 	%f67, %f50, %f51, %f49;
	add.s32 	%r39, %r39, 4;
$L__BB0_8:
	setp.eq.s32 	%p9, %r13, 0;
	@%p9 bra 	$L__BB0_13;
	setp.eq.s32 	%p10, %r13, 1;
	@%p10 bra 	$L__BB0_11;
	add.s32 	%r30, %r39, %r3;
	mul.wide.u32 	%rd34, %r30, 4;
	add.s64 	%rd35, %rd2, %rd34;
	ld.global.f32 	%f53, [%rd35];
	mad.lo.s32 	%r31, %r39, %r18, %r2;
	mul.wide.s32 	%rd36, %r31, 4;
	add.s64 	%rd37, %rd1, %rd36;
	ld.global.f32 	%f54, [%rd37];
	fma.rn.f32 	%f55, %f53, %f54, %f67;
	cvt.u64.u32 	%rd38, %r3;
	cvt.u64.u32 	%rd39, %r39;
	add.s64 	%rd40, %rd39, %rd38;
	shl.b64 	%rd41, %rd40, 2;
	add.s64 	%rd42, %rd2, %rd41;
	ld.global.f32 	%f56, [%rd42+4];
	mul.wide.s32 	%rd43, %r18, 4;
	add.s64 	%rd44, %rd37, %rd43;
	ld.global.f32 	%f57, [%rd44];
	fma.rn.f32 	%f67, %f56, %f57, %f55;
	add.s32 	%r39, %r39, 2;
$L__BB0_11:
	and.b32  	%r32, %r19, 1;
	setp.eq.b32 	%p11, %r32, 1;
	not.pred 	%p12, %p11;
	@%p12 bra 	$L__BB0_13;
	add.s32 	%r33, %r39, %r3;
	mul.wide.u32 	%rd45, %r33, 4;
	add.s64 	%rd46, %rd2, %rd45;
	ld.global.f32 	%f58, [%rd46];
	mad.lo.s32 	%r34, %r39, %r18, %r2;
	mul.wide.s32 	%rd47, %r34, 4;
	add.s64 	%rd48, %rd1, %rd47;
	ld.global.f32 	%f59, [%rd48];
	fma.rn.f32 	%f67, %f58, %f59, %f67;
$L__BB0_13:
	mad.lo.s32 	%r35, %r18, %r1, %r2;
	cvta.to.global.u64 	%rd49, %rd6;
	mul.wide.s32 	%rd50, %r35, 4;
	add.s64 	%rd51, %rd49, %rd50;
	st.global.f32 	[%rd51], %f67;
$L__BB0_14:
	ret;

}
	// .globl	_Z12matmul_tiledILi8EEvPKfS1_Pfiii
.visible .entry _Z12matmul_tiledILi8EEvPKfS1_Pfiii(
	.param .u64 .ptr .align 1 _Z12matmul_tiledILi8EEvPKfS1_Pfiii_param_0,
	.param .u64 .ptr .align 1 _Z12matmul_tiledILi8EEvPKfS1_Pfiii_param_1,
	.param .u64 .ptr .align 1 _Z12matmul_tiledILi8EEvPKfS1_Pfiii_param_2,
	.param .u32 _Z12matmul_tiledILi8EEvPKfS1_Pfiii_param_3,
	.param .u32 _Z12matmul_tiledILi8EEvPKfS1_Pfiii_param_4,
	.param .u32 _Z12matmul_tiledILi8EEvPKfS1_Pfiii_param_5
)
{
	.reg .pred 	%p<26>;
	.reg .b32 	%r<63>;
	.reg .b32 	%f<109>;
	.reg .b64 	%rd<20>;
	// demoted variable
	.shared .align 4 .b8 _ZZ12matmul_tiledILi8EEvPKfS1_PfiiiE2As[256];
	// demoted variable
	.shared .align 4 .b8 _ZZ12matmul_tiledILi8EEvPKfS1_PfiiiE2Bs[256];
	ld.param.u64 	%rd5, [_Z12matmul_tiledILi8EEvPKfS1_Pfiii_param_0];
	ld.param.u64 	%rd6, [_Z12matmul_tiledILi8EEvPKfS1_Pfiii_param_1];
	ld.param.u32 	%r33, [_Z12matmul_tiledILi8EEvPKfS1_Pfiii_param_3];
	ld.param.u32 	%r34, [_Z12matmul_tiledILi8EEvPKfS1_Pfiii_param_4];
	ld.param.u32 	%r35, [_Z12matmul_tiledILi8EEvPKfS1_Pfiii_param_5];
	cvta.to.global.u64 	%rd1, %rd6;
	cvta.to.global.u64 	%rd2, %rd5;
	mov.u32 	%r36, %ctaid.y;
	shl.b32 	%r37, %r36, 3;
	mov.u32 	%r1, %tid.y;
	add.s32 	%r2, %r37, %r1;
	mov.u32 	%r38, %ctaid.x;
	shl.b32 	%r3, %r38, 3;
	mov.u32 	%r4, %tid.x;
	add.s32 	%r5, %r3, %r4;
	setp.lt.s32 	%p1, %r35, 1;
	mov.f32 	%f108, 0f00000000;
	@%p1 bra 	$L__BB1_19;
	add.s32 	%r6, %r35, 7;
	shl.b32 	%r40, %r1, 5;
	mov.u32 	%r41, _ZZ12matmul_tiledILi8EEvPKfS1_PfiiiE2As;
	add.s32 	%r7, %r41, %r40;
	shl.b32 	%r42, %r4, 2;
	add.s32 	%r8, %r7, %r42;
	mul.lo.s32 	%r9, %r35, %r2;
	mov.u32 	%r43, _ZZ12matmul_tiledILi8EEvPKfS1_PfiiiE2Bs;
	add.s32 	%r11, %r43, %r42;
	add.s32 	%r10, %r11, %r40;
	setp.lt.u32 	%p2, %r35, 9;
	mov.f32 	%f108, 0f00000000;
	mov.b32 	%r62, 0;
	@%p2 bra 	$L__BB1_13;
	shr.u32 	%r44, %r6, 3;
	and.b32  	%r45, %r44, 268435454;
	neg.s32 	%r61, %r45;
	add.s32 	%r46, %r1, 8;
	mad.lo.s32 	%r47, %r34, %r46, %r4;
	add.s32 	%r59, %r47, %r3;
	shl.b32 	%r14, %r34, 4;
	mad.lo.s32 	%r48, %r1, %r34, %r4;
	add.s32 	%r58, %r48, %r3;
	add.s32 	%r56, %r4, %r9;
	mov.f32 	%f108, 0f00000000;
	mov.u32 	%r57, %r4;
	mov.u32 	%r60, %r1;
$L__BB1_3:
	setp.ge.s32 	%p3, %r2, %r33;
	setp.ge.s32 	%p4, %r57, %r35;
	mul.wide.s32 	%rd7, %r56, 4;
	add.s64 	%rd3, %rd2, %rd7;
	mov.f32 	%f100, 0f00000000;
	or.pred  	%p5, %p3, %p4;
	@%p5 bra 	$L__BB1_5;
	ld.global.f32 	%f100, [%rd3];
$L__BB1_5:
	setp.ge.s32 	%p6, %r5, %r34;
	st.shared.f32 	[%r8], %f100;
	setp.ge.s32 	%p7, %r60, %r35;
	mov.f32 	%f101, 0f00000000;
	or.pred  	%p8, %p6, %p7;
	@%p8 bra 	$L__BB1_7;
	mul.wide.s32 	%rd8, %r58, 4;
	add.s64 	%rd9, %rd1, %rd8;
	ld.global.f32 	%f101, [%rd9];
$L__BB1_7:
	st.shared.f32 	[%r10], %f101;
	bar.sync 	0;
	ld.shared.f32 	%f27, [%r7];
	ld.shared.f32 	%f28, [%r11];
	fma.rn.f32 	%f29, %f27, %f28, %f108;
	ld.shared.f32 	%f30, [%r7+4];
	ld.shared.f32 	%f31, [%r11+32];
	fma.rn.f32 	%f32, %f30, %f31, %f29;
	ld.shared.f32 	%f33, [%r7+8];
	ld.shared.f32 	%f34, [%r11+64];
	fma.rn.f32 	%f35, %f33, %f34, %f32;
	ld.shared.f32 	%f36, [%r7+12];
	ld.shared.f32 	%f37, [%r11+96];
	fma.rn.f32 	%f38, %f36, %f37, %f35;
	ld.shared.f32 	%f39, [%r7+16];
	ld.shared.f32 	%f40, [%r11+128];
	fma.rn.f32 	%f41, %f39, %f40, %f38;
	ld.shared.f32 	%f42, [%r7+20];
	ld.shared.f32 	%f43, [%r11+160];
	fma.rn.f32 	%f44, %f42, %f43, %f41;
	ld.shared.f32 	%f45, [%r7+24];
	ld.shared.f32 	%f46, [%r11+192];
	fma.rn.f32 	%f47, %f45, %f46, %f44;
	ld.shared.f32 	%f48, [%r7+28];
	ld.shared.f32 	%f49, [%r11+224];
	fma.rn.f32 	%f6, %f48, %f49, %f47;
	bar.sync 	0;
	add.s32 	%r49, %r57, 8;
	setp.ge.s32 	%p10, %r49, %r35;
	mov.f32 	%f102, 0f00000000;
	or.pred  	%p11, %p3, %p10;
	@%p11 bra 	$L__BB1_9;
	ld.global.f32 	%f102, [%rd3+32];
$L__BB1_9:
	st.shared.f32 	[%r8], %f102;
	add.s32 	%r50, %r60, 8;
	setp.ge.s32 	%p13, %r50, %r35;
	mov.f32 	%f103, 0f00000000;
	or.pred  	%p14, %p6, %p13;
	@%p14 bra 	$L__BB1_11;
	mul.wide.s32 	%rd10, %r59, 4;
	add.s64 	%rd11, %rd1, %rd10;
	ld.global.f32 	%f103, [%rd11];
$L__BB1_11:
	st.shared.f32 	[%r10], %f103;
	bar.sync 	0;
	ld.shared.f32 	%f51, [%r7];
	ld.shared.f32 	%f52, [%r11];
	fma.rn.f32 	%f53, %f51, %f52, %f6;
	ld.shared.f32 	%f54, [%r7+4];
	ld.shared.f32 	%f55, [%r11+32];
	fma.rn.f32 	%f56, %f54, %f55, %f53;
	ld.shared.f32 	%f57, [%r7+8];
	ld.shared.f32 	%f58, [%r11+64];
	fma.rn.f32 	%f59, %f57, %f58, %f56;
	ld.shared.f32 	%f60, [%r7+12];
	ld.shared.f32 	%f61, [%r11+96];
	fma.rn.f32 	%f62, %f60, %f61, %f59;
	ld.shared.f32 	%f63, [%r7+16];
	ld.shared.f32 	%f64, [%r11+128];
	fma.rn.f32 	%f65, %f63, %f64, %f62;
	ld.shared.f32 	%f66, [%r7+20];
	ld.shared.f32 	%f67, [%r11+160];
	fma.rn.f32 	%f68, %f66, %f67, %f65;
	ld.shared.f32 	%f69, [%r7+24];
	ld.shared.f32 	%f70, [%r11+192];
	fma.rn.f32 	%f71, %f69, %f70, %f68;
	ld.shared.f32 	%f72, [%r7+28];
	ld.shared.f32 	%f73, [%r11+224];
	fma.rn.f32 	%f108, %f72, %f73, %f71;
	bar.sync 	0;
	add.s32 	%r61, %r61, 2;
	add.s32 	%r60, %r60, 16;
	add.s32 	%r59, %r59, %r14;
	add.s32 	%r58, %r58, %r14;
	add.s32 	%r57, %r57, 16;
	add.s32 	%r56, %r56, 16;
	setp.ne.s32 	%p15, %r61, 0;
	@%p15 bra 	$L__BB1_3;
	and.b32  	%r62, %r6, 2147483632;
$L__BB1_13:
	and.b32  	%r51, %r6, 8;
	setp.eq.s32 	%p16, %r51, 0;
	@%p16 bra 	$L__BB1_19;
	setp.ge.s32 	%p17, %r2, %r33;
	add.s32 	%r52, %r62, %r4;
	add.s32 	%r32, %r62, %r1;
	setp.ge.s32 	%p18, %r52, %r35;
	mov.f32 	%f106, 0f00000000;
	or.pred  	%p19, %p17, %p18;
	@%p19 bra 	$L__BB1_16;
	add.s32 	%r53, %r52, %r9;
	mul.wide.s32 	%rd12, %r53, 4;
	add.s64 	%rd13, %rd2, %rd12;
	ld.global.f32 	%f106, [%rd13];
$L__BB1_16:
	setp.ge.s32 	%p20, %r5, %r34;
	st.shared.f32 	[%r8], %f106;
	setp.ge.s32 	%p21, %r32, %r35;
	mov.f32 	%f107, 0f00000000;
	or.pred  	%p22, %p20, %p21;
	@%p22 bra 	$L__BB1_18;
	mad.lo.s32 	%r54, %r32, %r34, %r5;
	mul.wide.s32 	%rd14, %r54, 4;
	add.s64 	%rd15, %rd1, %rd14;
	ld.global.f32 	%f107, [%rd15];
$L__BB1_18:
	st.shared.f32 	[%r10], %f107;
	bar.sync 	0;
	ld.shared.f32 	%f76, [%r7];
	ld.shared.f32 	%f77, [%r11];
	fma.rn.f32 	%f78, %f76, %f77, %f108;
	ld.shared.f32 	%f79, [%r7+4];
	ld.shared.f32 	%f80, [%r11+32];
	fma.rn.f32 	%f81, %f79, %f80, %f78;
	ld.shared.f32 	%f82, [%r7+8];
	ld.shared.f32 	%f83, [%r11+64];
	fma.rn.f32 	%f84, %f82, %f83, %f81;
	ld.shared.f32 	%f85, [%r7+12];
	ld.shared.f32 	%f86, [%r11+96];
	fma.rn.f32 	%f87, %f85, %f86, %f84;
	ld.shared.f32 	%f88, [%r7+16];
	ld.shared.f32 	%f89, [%r11+128];
	fma.rn.f32 	%f90, %f88, %f89, %f87;
	ld.shared.f32 	%f91, [%r7+20];
	ld.shared.f32 	%f92, [%r11+160];
	fma.rn.f32 	%f93, %f91, %f92, %f90;
	ld.shared.f32 	%f94, [%r7+24];
	ld.shared.f32 	%f95, [%r11+192];
	fma.rn.f32 	%f96, %f94, %f95, %f93;
	ld.shared.f32 	%f97, [%r7+28];
	ld.shared.f32 	%f98, [%r11+224];
	fma.rn.f32 	%f108, %f97, %f98, %f96;
	bar.sync 	0;
$L__BB1_19:
	setp.ge.s32 	%p23, %r2, %r33;
	setp.ge.s32 	%p24, %r5, %r34;
	or.pred  	%p25, %p23, %p24;
	@%p25 bra 	$L__BB1_21;
	ld.param.u64 	%rd19, [_Z12matmul_tiledILi8EEvPKfS1_Pfiii_param_2];
	mad.lo.s32 	%r55, %r34, %r2, %r5;
	cvta.to.global.u64 	%rd16, %rd19;
	mul.wide.s32 	%rd17, %r55, 4;
	add.s64 	%rd18, %rd16, %rd17;
	st.global.f32 	[%rd18], %f108;
$L__BB1_21:
	ret;

}
	// .globl	_Z12matmul_tiledILi16EEvPKfS1_Pfiii
.visible .entry _Z12matmul_tiledILi16EEvPKfS1_Pfiii(
	.param .u64 .ptr .align 1 _Z12matmul_tiledILi16EEvPKfS1_Pfiii_param_0,
	.param .u64 .ptr .align 1 _Z12matmul_tiledILi16EEvPKfS1_Pfiii_param_1,
	.param .u64 .ptr .align 1 _Z12matmul_tiledILi16EEvPKfS1_Pfiii_param_2,
	.param .u32 _Z12matmul_tiledILi16EEvPKfS1_Pfiii_param_3,
	.param .u32 _Z12matmul_tiledILi16EEvPKfS1_Pfiii_param_4,
	.param .u32 _Z12matmul_tiledILi16EEvPKfS1_Pfiii_param_5
)
{
	.reg .pred 	%p<12>;
	.reg .b32 	%r<43>;
	.reg .b32 	%f<63>;
	.reg .b64 	%rd<13>;
	// demoted variable
	.shared .align 4 .b8 _ZZ12matmul_tiledILi16EEvPKfS1_PfiiiE2As[1024];
	// demoted variable
	.shared .align 4 .b8 _ZZ12matmul_tiledILi16EEvPKfS1_PfiiiE2Bs[1024];
	ld.param.u64 	%rd4, [_Z12matmul_tiledILi16EEvPKfS1_Pfiii_param_0];
	ld.param.u64 	%rd5, [_Z12matmul_tiledILi16EEvPKfS1_Pfiii_param_1];
	ld.param.u64 	%rd6, [_Z12matmul_tiledILi16EEvPKfS1_Pfiii_param_2];
	ld.param.u32 	%r24, [_Z12matmul_tiledILi16EEvPKfS1_Pfiii_param_3];
	ld.param.u32 	%r25, [_Z12matmul_tiledILi16EEvPKfS1_Pfiii_param_4];
	ld.param.u32 	%r26, [_Z12matmul_tiledILi16EEvPKfS1_Pfiii_param_5];
	mov.u32 	%r27, %ctaid.y;
	shl.b32 	%r28, %r27, 4;
	mov.u32 	%r40, %tid.y;
	add.s32 	%r2, %r28, %r40;
	mov.u32 	%r29, %ctaid.x;
	shl.b32 	%r3, %r29, 4;
	mov.u32 	%r38, %tid.x;
	add.s32 	%r5, %r3, %r38;
	setp.lt.s32 	%p1, %r26, 1;
	mov.f32 	%f62, 0f00000000;
	@%p1 bra 	$L__BB2_7;
	add.s32 	%r30, %r26, 15;
	shr.u32 	%r31, %r30, 4;
	shl.b32 	%r32, %r40, 6;
	mov.u32 	%r33, _ZZ12matmul_tiledILi16EEvPKfS1_PfiiiE2As;
	add.s32 	%r6, %r33, %r32;
	shl.b32 	%r34, %r38, 2;
	add.s32 	%r7, %r6, %r34;
	mov.u32 	%r35, _ZZ12matmul_tiledILi16EEvPKfS1_PfiiiE2Bs;
	add.s32 	%r9, %r35, %r34;
	add.s32 	%r8, %r9, %r32;
	neg.s32 	%r42, %r31;
	mad.lo.s32 	%r36, %r40, %r25, %r38;
	add.s32 	%r41, %r36, %r3;
	shl.b32 	%r12, %r25, 4;
	mad.lo.s32 	%r39, %r26, %r2, %r38;
	cvta.to.global.u64 	%rd1, %rd4;
	cvta.to.global.u64 	%rd2, %rd5;
	mov.f32 	%f62, 0f00000000;
$L__BB2_2:
	setp.ge.s32 	%p2, %r2, %r24;
	mul.wide.s32 	%rd7, %r39, 4;
	add.s64 	%rd3, %rd1, %rd7;
	setp.ge.s32 	%p3, %r38, %r26;
	mov.f32 	%f60, 0f00000000;
	or.pred  	%p4, %p2, %p3;
	@%p4 bra 	$L__BB2_4;
	ld.global.f32 	%f60, [%rd3];
$L__BB2_4:
	setp.ge.s32 	%p5, %r5, %r25;
	st.shared.f32 	[%r7], %f60;
	setp.ge.s32 	%p6, %r40, %r26;
	mov.f32 	%f61, 0f00000000;
	or.pred  	%p7, %p5, %p6;
	@%p7 bra 	$L__BB2_6;
	mul.wide.s32 	%rd8, %r41, 4;
	add.s64 	%rd9, %rd2, %rd8;
	ld.global.f32 	%f61, [%rd9];
$L__BB2_6:
	st.shared.f32 	[%r8], %f61;
	bar.sync 	0;
	ld.shared.f32 	%f12, [%r6];
	ld.shared.f32 	%f13, [%r9];
	fma.rn.f32 	%f14, %f12, %f13, %f62;
	ld.shared.f32 	%f15, [%r6+4];
	ld.shared.f32 	%f16, [%r9+64];
	fma.rn.f32 	%f17, %f15, %f16, %f14;
	ld.shared.f32 	%f18, [%r6+8];
	ld.shared.f32 	%f19, [%r9+128];
	fma.rn.f32 	%f20, %f18, %f19, %f17;
	ld.shared.f32 	%f21, [%r6+12];
	ld.shared.f32 	%f22, [%r9+192];
	fma.rn.f32 	%f23, %f21, %f22, %f20;
	ld.shared.f32 	%f24, [%r6+16];
	ld.shared.f32 	%f25, [%r9+256];
	fma.rn.f32 	%f26, %f24, %f25, %f23;
	ld.shared.f32 	%f27, [%r6+20];
	ld.shared.f32 	%f28, [%r9+320];
	fma.rn.f32 	%f29, %f27, %f28, %f26;
	ld.shared.f32 	%f30, [%r6+24];
	ld.shared.f32 	%f31, [%r9+384];
	fma.rn.f32 	%f32, %f30, %f31, %f29;
	ld.shared.f32 	%f33, [%r6+28];
	ld.shared.f32 	%f34, [%r9+448];
	fma.rn.f32 	%f35, %f33, %f34, %f32;
	ld.shared.f32 	%f36, [%r6+32];
	ld.shared.f32 	%f37, [%r9+512];
	fma.rn.f32 	%f38, %f36, %f37, %f35;
	ld.shared.f32 	%f39, [%r6+36];
	ld.shared.f32 	%f40, [%r9+576];
	fma.rn.f32 	%f41, %f39, %f40, %f38;
	ld.shared.f32 	%f42, [%r6+40];
	ld.shared.f32 	%f43, [%r9+640];
	fma.rn.f32 	%f44, %f42, %f43, %f41;
	ld.shared.f32 	%f45, [%r6+44];
	ld.shared.f32 	%f46, [%r9+704];
	fma.rn.f32 	%f47, %f45, %f46, %f44;
	ld.shared.f32 	%f48, [%r6+48];
	ld.shared.f32 	%f49, [%r9+768];
	fma.rn.f32 	%f50, %f48, %f49, %f47;
	ld.shared.f32 	%f51, [%r6+52];
	ld.shared.f32 	%f52, [%r9+832];
	fma.rn.f32 	%f53, %f51, %f52, %f50;
	ld.shared.f32 	%f54, [%r6+56];
	ld.shared.f32 	%f55, [%r9+896];
	fma.rn.f32 	%f56, %f54, %f55, %f53;
	ld.shared.f32 	%f57, [%r6+60];
	ld.shared.f32 	%f58, [%r9+960];
	fma.rn.f32 	%f62, %f57, %f58, %f56;
	bar.sync 	0;
	add.s32 	%r42, %r42, 1;
	setp.ne.s32 	%p8, %r42, 0;
	add.s32 	%r41, %r41, %r12;
	add.s32 	%r40, %r40, 16;
	add.s32 	%r39, %r39, 16;
	add.s32 	%r38, %r38, 16;
	@%p8 bra 	$L__BB2_2;
$L__BB2_7:
	setp.ge.s32 	%p9, %r2, %r24;
	setp.ge.s32 	%p10, %r5, %r25;
	or.pred  	%p11, %p9, %p10;
	@%p11 bra 	$L__BB2_9;
	mad.lo.s32 	%r37, %r25, %r2, %r5;
	cvta.to.global.u64 	%rd10, %rd6;
	mul.wide.s32 	%rd11, %r37, 4;
	add.s64 	%rd12, %rd10, %rd11;
	st.global.f32 	[%rd12], %f62;
$L__BB2_9:
	ret;

}
	// .globl	_Z12matmul_tiledILi32EEvPKfS1_Pfiii
.visible .entry _Z12matmul_tiledILi32EEvPKfS1_Pfiii(
	.param .u64 .ptr .align 1 _Z12matmul_tiledILi32EEvPKfS1_Pfiii_param_0,
	.param .u64 .ptr .align 1 _Z12matmul_tiledILi32EEvPKfS1_Pfiii_param_1,
	.param .u64 .ptr .align 1 _Z12matmul_tiledILi32EEvPKfS1_Pfiii_param_2,
	.param .u32 _Z12matmul_tiledILi32EEvPKfS1_Pfiii_param_3,
	.param .u32 _Z12matmul_tiledILi32EEvPKfS1_Pfiii_param_4,
	.param .u32 _Z12matmul_tiledILi32EEvPKfS1_Pfiii_param_5
)
{
	.reg .pred 	%p<12>;
	.reg .b32 	%r<43>;
	.reg .b32 	%f<111>;
	.reg .b64 	%rd<13>;
	// demoted variable
	.shared .align 4 .b8 _ZZ12matmul_tiledILi32EEvPKfS1_PfiiiE2As[4096];
	// demoted variable
	.shared .align 4 .b8 _ZZ12matmul_tiledILi32EEvPKfS1_PfiiiE2Bs[4096];
	ld.param.u64 	%rd4, [_Z12matmul_tiledILi32EEvPKfS1_Pfiii_param_0];
	ld.param.u64 	%rd5, [_Z12matmul_tiledILi32EEvPKfS1_Pfiii_param_1];
	ld.param.u64 	%rd6, [_Z12matmul_tiledILi32EEvPKfS1_Pfiii_param_2];
	ld.param.u32 	%r24, [_Z12matmul_tiledILi32EEvPKfS1_Pfiii_param_3];
	ld.param.u32 	%r25, [_Z12matmul_tiledILi32EEvPKfS1_Pfiii_param_4];
	ld.param.u32 	%r26, [_Z12matmul_tiledILi32EEvPKfS1_Pfiii_param_5];
	mov.u32 	%r27, %ctaid.y;
	shl.b32 	%r28, %r27, 5;
	mov.u32 	%r40, %tid.y;
	add.s32 	%r2, %r28, %r40;
	mov.u32 	%r29, %ctaid.x;
	shl.b32 	%r3, %r29, 5;
	mov.u32 	%r38, %tid.x;
	add.s32 	%r5, %r3, %r38;
	setp.lt.s32 	%p1, %r26, 1;
	mov.f32 	%f110, 0f00000000;
	@%p1 bra 	$L__BB3_7;
	add.s32 	%r30, %r26, 31;
	shr.u32 	%r31, %r30, 5;
	shl.b32 	%r32, %r40, 7;
	mov.u32 	%r33, _ZZ12matmul_tiledILi32EEvPKfS1_PfiiiE2As;
	add.s32 	%r6, %r33, %r32;
	shl.b32 	%r34, %r38, 2;
	add.s32 	%r7, %r6, %r34;
	mov.u32 	%r35, _ZZ12matmul_tiledILi32EEvPKfS1_PfiiiE2Bs;
	add.s32 	%r9, %r35, %r34;
	add.s32 	%r8, %r9, %r32;
	neg.s32 	%r42, %r31;
	mad.lo.s32 	%r36, %r40, %r25, %r38;
	add.s32 	%r41, %r36, %r3;
	shl.b32 	%r12, %r25, 5;
	mad.lo.s32 	%r39, %r26, %r2, %r38;
	cvta.to.global.u64 	%rd1, %rd4;
	cvta.to.global.u64 	%rd2, %rd5;
	mov.f32 	%f110, 0f00000000;
$L__BB3_2:
	setp.ge.s32 	%p2, %r2, %r24;
	mul.wide.s32 	%rd7, %r39, 4;
	add.s64 	%rd3, %rd1, %rd7;
	setp.ge.s32 	%p3, %r38, %r26;
	mov.f32 	%f108, 0f00000000;
	or.pred  	%p4, %p2, %p3;
	@%p4 bra 	$L__BB3_4;
	ld.global.f32 	%f108, [%rd3];
$L__BB3_4:
	setp.ge.s32 	%p5, %r5, %r25;
	st.shared.f32 	[%r7], %f108;
	setp.ge.s32 	%p6, %r40, %r26;
	mov.f32 	%f109, 0f00000000;
	or.pred  	%p7, %p5, %p6;
	@%p7 bra 	$L__BB3_6;
	mul.wide.s32 	%rd8, %r41, 4;
	add.s64 	%rd9, %rd2, %rd8;
	ld.global.f32 	%f109, [%rd9];
$L__BB3_6:
	st.shared.f32 	[%r8], %f109;
	bar.sync 	0;
	ld.shared.f32 	%f12, [%r6];
	ld.shared.f32 	%f13, [%r9];
	fma.rn.f32 	%f14, %f12, %f13, %f110;
	ld.shared.f32 	%f15, [%r6+4];
	ld.shared.f32 	%f16, [%r9+128];
	fma.rn.f32 	%f17, %f15, %f16, %f14;
	ld.shared.f32 	%f18, [%r6+8];
	ld.shared.f32 	%f19, [%r9+256];
	fma.rn.f32 	%f20, %f18, %f19, %f17;
	ld.shared.f32 	%f21, [%r6+12];
	ld.shared.f32 	%f22, [%r9+384];
	fma.rn.f32 	%f23, %f21, %f22, %f20;
	ld.shared.f32 	%f24, [%r6+16];
	ld.shared.f32 	%f25, [%r9+512];
	fma.rn.f32 	%f26, %f24, %f25, %f23;
	ld.shared.f32 	%f27, [%r6+20];
	ld.shared.f32 	%f28, [%r9+640];
	fma.rn.f32 	%f29, %f27, %f28, %f26;
	ld.shared.f32 	%f30, [%r6+24];
	ld.shared.f32 	%f31, [%r9+768];
	fma.rn.f32 	%f32, %f30, %f31, %f29;
	ld.shared.f32 	%f33, [%r6+28];
	ld.shared.f32 	%f34, [%r9+896];
	fma.rn.f32 	%f35, %f33, %f34, %f32;
	ld.shared.f32 	%f36, [%r6+32];
	ld.shared.f32 	%f37, [%r9+1024];
	fma.rn.f32 	%f38, %f36, %f37, %f35;
	ld.shared.f32 	%f39, [%r6+36];
	ld.shared.f32 	%f40, [%r9+1152];
	fma.rn.f32 	%f41, %f39, %f40, %f38;
	ld.shared.f32 	%f42, [%r6+40];
	ld.shared.f32 	%f43, [%r9+1280];
	fma.rn.f32 	%f44, %f42, %f43, %f41;
	ld.shared.f32 	%f45, [%r6+44];
	ld.shared.f32 	%f46, [%r9+1408];
	fma.rn.f32 	%f47, %f45, %f46, %f44;
	ld.shared.f32 	%f48, [%r6+48];
	ld.shared.f32 	%f49, [%r9+1536];
	fma.rn.f32 	%f50, %f48, %f49, %f47;
	ld.shared.f32 	%f51, [%r6+52];
	ld.shared.f32 	%f52, [%r9+1664];
	fma.rn.f32 	%f53, %f51, %f52, %f50;
	ld.shared.f32 	%f54, [%r6+56];
	ld.shared.f32 	%f55, [%r9+1792];
	fma.rn.f32 	%f56, %f54, %f55, %f53;
	ld.shared.f32 	%f57, [%r6+60];
	ld.shared.f32 	%f58, [%r9+1920];
	fma.rn.f32 	%f59, %f57, %f58, %f56;
	ld.shared.f32 	%f60, [%r6+64];
	ld.shared.f32 	%f61, [%r9+2048];
	fma.rn.f32 	%f62, %f60, %f61, %f59;
	ld.shared.f32 	%f63, [%r6+68];
	ld.shared.f32 	%f64, [%r9+2176];
	fma.rn.f32 	%f65, %f63, %f64, %f62;
	ld.shared.f32 	%f66, [%r6+72];
	ld.shared.f32 	%f67, [%r9+2304];
	fma.rn.f32 	%f68, %f66, %f67, %f65;
	ld.shared.f32 	%f69, [%r6+76];
	ld.shared.f32 	%f70, [%r9+2432];
	fma.rn.f32 	%f71, %f69, %f70, %f68;
	ld.shared.f32 	%f72, [%r6+80];
	ld.shared.f32 	%f73, [%r9+2560];
	fma.rn.f32 	%f74, %f72, %f73, %f71;
	ld.shared.f32 	%f75, [%r6+84];
	ld.shared.f32 	%f76, [%r9+2688];
	fma.rn.f32 	%f77, %f75, %f76, %f74;
	ld.shared.f32 	%f78, [%r6+88];
	ld.shared.f32 	%f79, [%r9+2816];
	fma.rn.f32 	%f80, %f78, %f79, %f77;
	ld.shared.f32 	%f81, [%r6+92];
	ld.shared.f32 	%f82, [%r9+2944];
	fma.rn.f32 	%f83, %f81, %f82, %f80;
	ld.shared.f32 	%f84, [%r6+96];
	ld.shared.f32 	%f85, [%r9+3072];
	fma.rn.f32 	%f86, %f84, %f85, %f83;
	ld.shared.f32 	%f87, [%r6+100];
	ld.shared.f32 	%f88, [%r9+3200];
	fma.rn.f32 	%f89, %f87, %f88, %f86;
	ld.shared.f32 	%f90, [%r6+104];
	ld.shared.f32 	%f91, [%r9+3328];
	fma.rn.f32 	%f92, %f90, %f91, %f89;
	ld.shared.f32 	%f93, [%r6+108];
	ld.shared.f32 	%f94, [%r9+3456];
	fma.rn.f32 	%f95, %f93, %f94, %f92;
	ld.shared.f32 	%f96, [%r6+112];
	ld.shared.f32 	%f97, [%r9+3584];
	fma.rn.f32 	%f98, %f96, %f97, %f95;
	ld.shared.f32 	%f99, [%r6+116];
	ld.shared.f32 	%f100, [%r9+3712];
	fma.rn.f32 	%f101, %f99, %f100, %f98;
	ld.shared.f32 	%f102, [%r6+120];
	ld.shared.f32 	%f103, [%r9+3840];
	fma.rn.f32 	%f104, %f102, %f103, %f101;
	ld.shared.f32 	%f105, [%r6+124];
	ld.shared.f32 	%f106, [%r9+3968];
	fma.rn.f32 	%f110, %f105, %f106, %f104;
	bar.sync 	0;
	add.s32 	%r42, %r42, 1;
	setp.ne.s32 	%p8, %r42, 0;
	add.s32 	%r41, %r41, %r12;
	add.s32 	%r40, %r40, 32;
	add.s32 	%r39, %r39, 32;
	add.s32 	%r38, %r38, 32;
	@%p8 bra 	$L__BB3_2;
$L__BB3_7:
	setp.ge.s32 	%p9, %r2, %r24;
	setp.ge.s32 	%p10, %r5, %r25;
	or.pred  	%p11, %p9, %p10;
	@%p11 bra 	$L__BB3_9;
	mad.lo.s32 	%r37, %r25, %r2, %r5;
	cvta.to.global.u64 	%rd10, %rd6;
	mul.wide.s32 	%rd11, %r37, 4;
	add.s64 	%rd12, %rd10, %rd11;
	st.global.f32 	[%rd12], %f110;
$L__BB3_9:
	ret;

}


// ===== COMPILED SASS (sm_100) =====

	.target	sm_100

	.elftype	@"ET_EXEC"


//--------------------- .note.nv.tkinfo           --------------------------
	.section	.note.nv.tkinfo,"",@"SHT_NOTE"
	.sectionflags	@"SHF_NOTE_NV_TKINFO"
	.tkinfo
        /*0018*/ 	.word	0x00000002
        /*0030*/ 	.string	""
        /*0030*/ 	.string	"ptxas"
        /*0030*/ 	.string	"Cuda compilation tools, release 13.0, V13.0.88"
        /*0030*/ 	.string	"Build cuda_13.0.r13.0/compiler.36424714_0"
        /*0030*/ 	.string	"-arch sm_100 -m 64 "



//--------------------- .note.nv.cuinfo           --------------------------
	.section	.note.nv.cuinfo,"",@"SHT_NOTE"
	.sectionflags	@"SHF_NOTE_NV_CUINFO"
        /*0018*/ 	.short	0x0002
        /*001a*/ 	.short	0x0064
        /*001c*/ 	.short	0x0082
	.zero		2


//--------------------- .nv.info                  --------------------------
	.section	.nv.info,"",@"SHT_CUDA_INFO"
	.align	4


	//----- nvinfo : EIATTR_REGCOUNT
	.align		4
        /*0000*/ 	.byte	0x04, 0x2f
        /*0002*/ 	.short	(.L_1 - .L_0)
	.align		4
.L_0:
        /*0004*/ 	.word	index@(_Z12matmul_naivePKfS0_Pfiii)
        /*0008*/ 	.word	0x00000020


	//----- nvinfo : EIATTR_FRAME_SIZE
	.align		4
.L_1:
        /*000c*/ 	.byte	0x04, 0x11
        /*000e*/ 	.short	(.L_3 - .L_2)
	.align		4
.L_2:
        /*0010*/ 	.word	index@(_Z12matmul_naivePKfS0_Pfiii)
        /*0014*/ 	.word	0x00000000


	//----- nvinfo : EIATTR_REGCOUNT
	.align		4
.L_3:
        /*0018*/ 	.byte	0x04, 0x2f
        /*001a*/ 	.short	(.L_5 - .L_4)
	.align		4
.L_4:
        /*001c*/ 	.word	index@(_Z12matmul_tiledILi8EEvPKfS1_Pfiii)
        /*0020*/ 	.word	0x00000020


	//----- nvinfo : EIATTR_FRAME_SIZE
	.align		4
.L_5:
        /*0024*/ 	.byte	0x04, 0x11
        /*0026*/ 	.short	(.L_7 - .L_6)
	.align		4
.L_6:
        /*0028*/ 	.word	index@(_Z12matmul_tiledILi8EEvPKfS1_Pfiii)
        /*002c*/ 	.word	0x00000000


	//----- nvinfo : EIATTR_REGCOUNT
	.align		4
.L_7:
        /*0030*/ 	.byte	0x04, 0x2f
        /*0032*/ 	.short	(.L_9 - .L_8)
	.align		4
.L_8:
        /*0034*/ 	.word	index@(_Z12matmul_tiledILi16EEvPKfS1_Pfiii)
        /*0038*/ 	.word	0x00000020


	//----- nvinfo : EIATTR_FRAME_SIZE
	.align		4
.L_9:
        /*003c*/ 	.byte	0x04, 0x11
        /*003e*/ 	.short	(.L_11 - .L_10)
	.align		4
.L_10:
        /*0040*/ 	.word	index@(_Z12matmul_tiledILi16EEvPKfS1_Pfiii)
        /*0044*/ 	.word	0x00000000


	//----- nvinfo : EIATTR_REGCOUNT
	.align		4
.L_11:
        /*0048*/ 	.byte	0x04, 0x2f
        /*004a*/ 	.short	(.L_13 - .L_12)
	.align		4
.L_12:
        /*004c*/ 	.word	index@(_Z12matmul_tiledILi32EEvPKfS1_Pfiii)
        /*0050*/ 	.word	0x00000020


	//----- nvinfo : EIATTR_FRAME_SIZE
	.align		4
.L_13:
        /*0054*/ 	.byte	0x04, 0x11
        /*0056*/ 	.short	(.L_15 - .L_14)
	.align		4
.L_14:
        /*0058*/ 	.word	index@(_Z12matmul_tiledILi32EEvPKfS1_Pfiii)
        /*005c*/ 	.word	0x00000000


	//----- nvinfo : EIATTR_MIN_STACK_SIZE
	.align		4
.L_15:
        /*0060*/ 	.byte	0x04, 0x12
        /*0062*/ 	.short	(.L_17 - .L_16)
	.align		4
.L_16:
        /*0064*/ 	.word	index@(_Z12matmul_tiledILi32EEvPKfS1_Pfiii)
        /*0068*/ 	.word	0x00000000


	//----- nvinfo : EIATTR_MIN_STACK_SIZE
	.align		4
.L_17:
        /*006c*/ 	.byte	0x04, 0x12
        /*006e*/ 	.short	(.L_19 - .L_18)
	.align		4
.L_18:
        /*0070*/ 	.word	index@(_Z12matmul_tiledILi16EEvPKfS1_Pfiii)
        /*0074*/ 	.word	0x00000000


	//----- nvinfo : EIATTR_MIN_STACK_SIZE
	.align		4
.L_19:
        /*0078*/ 	.byte	0x04, 0x12
        /*007a*/ 	.short	(.L_21 - .L_20)
	.align		4
.L_20:
        /*007c*/ 	.word	index@(_Z12matmul_tiledILi8EEvPKfS1_Pfiii)
        /*0080*/ 	.word	0x00000000


	//----- nvinfo : EIATTR_MIN_STACK_SIZE
	.align		4
.L_21:
        /*0084*/ 	.byte	0x04, 0x12
        /*0086*/ 	.short	(.L_23 - .L_22)
	.align		4
.L_22:
        /*0088*/ 	.word	index@(_Z12matmul_naivePKfS0_Pfiii)
        /*008c*/ 	.word	0x00000000
.L_23:


//--------------------- .nv.compat                --------------------------
	.section	.nv.compat,"",@"SHT_CUDA_COMPAT_INFO"
	.align	4
        /*0000*/ 	.byte	0x02, 0x09, 0x00, 0x00, 0x02, 0x02, 0x01, 0x00, 0x02, 0x05, 0x05, 0x00, 0x03, 0x07, 0x01, 0x01
        /*0010*/ 	.byte	0x02, 0x03, 0x00, 0x00, 0x02, 0x06, 0x01, 0x00, 0x04, 0x0b, 0x08, 0x00, 0x09, 0x00, 0x00, 0x00
        /*0020*/ 	.byte	0x00, 0x00, 0x00, 0x00


//--------------------- .nv.info._Z12matmul_tiledILi32EEvPKfS1_Pfiii --------------------------
	.section	.nv.info._Z12matmul_tiledILi32EEvPKfS1_Pfiii,"",@"SHT_CUDA_INFO"
	.sectionflags	@""
	.align	4


	//----- nvinfo : EIATTR_CUDA_API_VERSION
	.align		4
        /*0000*/ 	.byte	0x04, 0x37
        /*0002*/ 	.short	(.L_25 - .L_24)
.L_24:
        /*0004*/ 	.word	0x00000082


	//----- nvinfo : EIATTR_KPARAM_INFO
	.align		4
.L_25:
        /*0008*/ 	.byte	0x04, 0x17
        /*000a*/ 	.short	(.L_27 - .L_26)
.L_26:
        /*000c*/ 	.word	0x00000000
        /*0010*/ 	.short	0x0005
        /*0012*/ 	.short	0x0020
        /*0014*/ 	.byte	0x00, 0xf0, 0x11, 0x00


	//----- nvinfo : EIATTR_KPARAM_INFO
	.align		4
.L_27:
        /*0018*/ 	.byte	0x04, 0x17
        /*001a*/ 	.short	(.L_29 - .L_28)
.L_28:
        /*001c*/ 	.word	0x00000000
        /*0020*/ 	.short	0x0004
        /*0022*/ 	.short	0x001c
        /*0024*/ 	.byte	0x00, 0xf0, 0x11, 0x00


	//----- nvinfo : EIATTR_KPARAM_INFO
	.align		4
.L_29:
        /*0028*/ 	.byte	0x04, 0x17
        /*002a*/ 	.short	(.L_31 - .L_30)
.L_30:
        /*002c*/ 	.word	0x00000000
        /*0030*/ 	.short	0x0003
        /*0032*/ 	.short	0x0018
        /*0034*/ 	.byte	0x00, 0xf0, 0x11, 0x00


	//----- nvinfo : EIATTR_KPARAM_INFO
	.align		4
.L_31:
        /*0038*/ 	.byte	0x04, 0x17
        /*003a*/ 	.short	(.L_33 - .L_32)
.L_32:
        /*003c*/ 	.word	0x00000000
        /*0040*/ 	.short	0x0002
        /*0042*/ 	.short	0x0010
        /*0044*/ 	.byte	0x00, 0xf5, 0x21, 0x00


	//----- nvinfo : EIATTR_KPARAM_INFO
	.align		4
.L_33:
        /*0048*/ 	.byte	0x04, 0x17
        /*004a*/ 	.short	(.L_35 - .L_34)
.L_34:
        /*004c*/ 	.word	0x00000000
        /*0050*/ 	.short	0x0001
        /*0052*/ 	.short	0x0008
        /*0054*/ 	.byte	0x00, 0xf5, 0x21, 0x00


	//----- nvinfo : EIATTR_KPARAM_INFO
	.align		4
.L_35:
        /*0058*/ 	.byte	0x04, 0x17
        /*005a*/ 	.short	(.L_37 - .L_36)
.L_36:
        /*005c*/ 	.word	0x00000000
        /*0060*/ 	.short	0x0000
        /*0062*/ 	.short	0x0000
        /*0064*/ 	.byte	0x00, 0xf5, 0x21, 0x00


	//----- nvinfo : EIATTR_SPARSE_MMA_MASK
	.align		4
.L_37:
        /*0068*/ 	.byte	0x03, 0x50
        /*006a*/ 	.short	0x0000


	//----- nvinfo : EIATTR_MAXREG_COUNT
	.align		4
        /*006c*/ 	.byte	0x03, 0x1b
        /*006e*/ 	.short	0x00ff


	//----- nvinfo : EIATTR_NUM_BARRIERS
	.align		4
        /*0070*/ 	.byte	0x02, 0x4c
        /*0072*/ 	.byte	0x01
	.zero		1


	//----- nvinfo : EIATTR_MERCURY_ISA_VERSION
	.align		4
        /*0074*/ 	.byte	0x03, 0x5f
        /*0076*/ 	.short	0x0101


	//----- nvinfo : EIATTR_VRC_CTA_INIT_COUNT
	.align		4
        /*0078*/ 	.byte	0x02, 0x4a
	.zero		1
	.zero		1


	//----- nvinfo : EIATTR_EXIT_INSTR_OFFSETS
	.align		4
        /*007c*/ 	.byte	0x04, 0x1c
        /*007e*/ 	.short	(.L_39 - .L_38)


	//   ....[0]....
.L_38:
        /*0080*/ 	.word	0x00000820


	//   ....[1]....
        /*0084*/ 	.word	0x00000870


	//----- nvinfo : EIATTR_CBANK_PARAM_SIZE
	.align		4
.L_39:
        /*0088*/ 	.byte	0x03, 0x19
        /*008a*/ 	.short	0x0024


	//----- nvinfo : EIATTR_PARAM_CBANK
	.align		4
        /*008c*/ 	.byte	0x04, 0x0a
        /*008e*/ 	.short	(.L_41 - .L_40)
	.align		4
.L_40:
        /*0090*/ 	.word	index@(.nv.constant0._Z12matmul_tiledILi32EEvPKfS1_Pfiii)
        /*0094*/ 	.short	0x0380
        /*0096*/ 	.short	0x0024


	//----- nvinfo : EIATTR_SW_WAR
	.align		4
.L_41:
        /*0098*/ 	.byte	0x04, 0x36
        /*009a*/ 	.short	(.L_43 - .L_42)
.L_42:
        /*009c*/ 	.word	0x00000008
.L_43:


//--------------------- .nv.info._Z12matmul_tiledILi16EEvPKfS1_Pfiii --------------------------
	.section	.nv.info._Z12matmul_tiledILi16EEvPKfS1_Pfiii,"",@"SHT_CUDA_INFO"
	.sectionflags	@""
	.align	4


	//----- nvinfo : EIATTR_CUDA_API_VERSION
	.align		4
        /*0000*/ 	.byte	0x04, 0x37
        /*0002*/ 	.short	(.L_45 - .L_44)
.L_44:
        /*0004*/ 	.word	0x00000082


	//----- nvinfo : EIATTR_KPARAM_INFO
	.align		4
.L_45:
        /*0008*/ 	.byte	0x04, 0x17
        /*000a*/ 	.short	(.L_47 - .L_46)
.L_46:
        /*000c*/ 	.word	0x00000000
        /*0010*/ 	.short	0x0005
        /*0012*/ 	.short	0x0020
        /*0014*/ 	.byte	0x00, 0xf0, 0x11, 0x00


	//----- nvinfo : EIATTR_KPARAM_INFO
	.align		4
.L_47:
        /*0018*/ 	.byte	0x04, 0x17
        /*001a*/ 	.short	(.L_49 - .L_48)
.L_48:
        /*001c*/ 	.word	0x00000000
        /*0020*/ 	.short	0x0004
        /*0022*/ 	.short	0x001c
        /*0024*/ 	.byte	0x00, 0xf0, 0x11, 0x00


	//----- nvinfo : EIATTR_KPARAM_INFO
	.align		4
.L_49:
        /*0028*/ 	.byte	0x04, 0x17
        /*002a*/ 	.short	(.L_51 - .L_50)
.L_50:
        /*002c*/ 	.word	0x00000000
        /*0030*/ 	.short	0x0003
        /*0032*/ 	.short	0x0018
        /*0034*/ 	.byte	0x00, 0xf0, 0x11, 0x00


	//----- nvinfo : EIATTR_KPARAM_INFO
	.align		4
.L_51:
        /*0038*/ 	.byte	0x04, 0x17
        /*003a*/ 	.short	(.L_53 - .L_52)
.L_52:
        /*003c*/ 	.word	0x00000000
        /*0040*/ 	.short	0x0002
        /*0042*/ 	.short	0x0010
        /*0044*/ 	.byte	0x00, 0xf5, 0x21, 0x00


	//----- nvinfo : EIATTR_KPARAM_INFO
	.align		4
.L_53:
        /*0048*/ 	.byte	0x04, 0x17
        /*004a*/ 	.short	(.L_55 - .L_54)
.L_54:
        /*004c*/ 	.word	0x00000000
        /*0050*/ 	.short	0x0001
        /*0052*/ 	.short	0x0008
        /*0054*/ 	.byte	0x00, 0xf5, 0x21, 0x00


	//----- nvinfo : EIATTR_KPARAM_INFO
	.align		4
.L_55:
        /*0058*/ 	.byte	0x04, 0x17
        /*005a*/ 	.short	(.L_57 - .L_56)
.L_56:
        /*005c*/ 	.word	0x00000000
        /*0060*/ 	.short	0x0000
        /*0062*/ 	.short	0x0000
        /*0064*/ 	.byte	0x00, 0xf5, 0x21, 0x00


	//----- nvinfo : EIATTR_SPARSE_MMA_MASK
	.align		4
.L_57:
        /*0068*/ 	.byte	0x03, 0x50
        /*006a*/ 	.short	0x0000


	//----- nvinfo : EIATTR_MAXREG_COUNT
	.align		4
        /*006c*/ 	.byte	0x03, 0x1b
        /*006e*/ 	.short	0x00ff


	//----- nvinfo : EIATTR_NUM_BARRIERS
	.align		4
        /*0070*/ 	.byte	0x02, 0x4c
        /*0072*/ 	.byte	0x01
	.zero		1


	//----- nvinfo : EIATTR_MERCURY_ISA_VERSION
	.align		4
        /*0074*/ 	.byte	0x03, 0x5f
        /*0076*/ 	.short	0x0101


	//----- nvinfo : EIATTR_VRC_CTA_INIT_COUNT
	.align		4
        /*0078*/ 	.byte	0x02, 0x4a
	.zero		1
	.zero		1


	//----- nvinfo : EIATTR_EXIT_INSTR_OFFSETS
	.align		4
        /*007c*/ 	.byte	0x04, 0x1c
        /*007e*/ 	.short	(.L_59 - .L_58)


	//   ....[0]....
.L_58:
        /*0080*/ 	.word	0x000005e0


	//   ....[1]....
        /*0084*/ 	.word	0x00000630


	//----- nvinfo : EIATTR_CBANK_PARAM_SIZE
	.align		4
.L_59:
        /*0088*/ 	.byte	0x03, 0x19
        /*008a*/ 	.short	0x0024


	//----- nvinfo : EIATTR_PARAM_CBANK
	.align		4
        /*008c*/ 	.byte	0x04, 0x0a
        /*008e*/ 	.short	(.L_61 - .L_60)
	.align		4
.L_60:
        /*0090*/ 	.word	index@(.nv.constant0._Z12matmul_tiledILi16EEvPKfS1_Pfiii)
        /*0094*/ 	.short	0x0380
        /*0096*/ 	.short	0x0024


	//----- nvinfo : EIATTR_SW_WAR
	.align		4
.L_61:
        /*0098*/ 	.byte	0x04, 0x36
        /*009a*/ 	.short	(.L_63 - .L_62)
.L_62:
        /*009c*/ 	.word	0x00000008
.L_63:


//--------------------- .nv.info._Z12matmul_tiledILi8EEvPKfS1_Pfiii --------------------------
	.section	.nv.info._Z12matmul_tiledILi8EEvPKfS1_Pfiii,"",@"SHT_CUDA_INFO"
	.sectionflags	@""
	.align	4


	//----- nvinfo : EIATTR_CUDA_API_VERSION
	.align		4
        /*0000*/ 	.byte	0x04, 0x37
        /*0002*/ 	.short	(.L_65 - .L_64)
.L_64:
        /*0004*/ 	.word	0x00000082


	//----- nvinfo : EIATTR_KPARAM_INFO
	.align		4
.L_65:
        /*0008*/ 	.byte	0x04, 0x17
        /*000a*/ 	.short	(.L_67 - .L_66)
.L_66:
        /*000c*/ 	.word	0x00000000
        /*0010*/ 	.short	0x0005
        /*0012*/ 	.short	0x0020
        /*0014*/ 	.byte	0x00, 0xf0, 0x11, 0x00


	//----- nvinfo : EIATTR_KPARAM_INFO
	.align		4
.L_67:
        /*0018*/ 	.byte	0x04, 0x17
        /*001a*/ 	.short	(.L_69 - .L_68)
.L_68:
        /*001c*/ 	.word	0x00000000
        /*0020*/ 	.short	0x0004
        /*0022*/ 	.short	0x001c
        /*0024*/ 	.byte	0x00, 0xf0, 0x11, 0x00


	//----- nvinfo : EIATTR_KPARAM_INFO
	.align		4
.L_69:
        /*0028*/ 	.byte	0x04, 0x17
        /*002a*/ 	.short	(.L_71 - .L_70)
.L_70:
        /*002c*/ 	.word	0x00000000
        /*0030*/ 	.short	0x0003
        /*0032*/ 	.short	0x0018
        /*0034*/ 	.byte	0x00, 0xf0, 0x11, 0x00


	//----- nvinfo : EIATTR_KPARAM_INFO
	.align		4
.L_71:
        /*0038*/ 	.byte	0x04, 0x17
        /*003a*/ 	.short	(.L_73 - .L_72)
.L_72:
        /*003c*/ 	.word	0x00000000
        /*0040*/ 	.short	0x0002
        /*0042*/ 	.short	0x0010
        /*0044*/ 	.byte	0x00, 0xf5, 0x21, 0x00


	//----- nvinfo : EIATTR_KPARAM_INFO
	.align		4
.L_73:
        /*0048*/ 	.byte	0x04, 0x17
        /*004a*/ 	.short	(.L_75 - .L_74)
.L_74:
        /*004c*/ 	.word	0x00000000
        /*0050*/ 	.short	0x0001
        /*0052*/ 	.short	0x0008
        /*0054*/ 	.byte	0x00, 0xf5, 0x21, 0x00


	//----- nvinfo : EIATTR_KPARAM_INFO
	.align		4
.L_75:
        /*0058*/ 	.byte	0x04, 0x17
        /*005a*/ 	.short	(.L_77 - .L_76)
.L_76:
        /*005c*/ 	.word	0x00000000
        /*0060*/ 	.short	0x0000
        /*0062*/ 	.short	0x0000
        /*0064*/ 	.byte	0x00, 0xf5, 0x21, 0x00


	//----- nvinfo : EIATTR_SPARSE_MMA_MASK
	.align		4
.L_77:
        /*0068*/ 	.byte	0x03, 0x50
        /*006a*/ 	.short	0x0000


	//----- nvinfo : EIATTR_MAXREG_COUNT
	.align		4
        /*006c*/ 	.byte	0x03, 0x1b
        /*006e*/ 	.short	0x00ff


	//----- nvinfo : EIATTR_NUM_BARRIERS
	.align		4
        /*0070*/ 	.byte	0x02, 0x4c
        /*0072*/ 	.byte	0x01
	.zero		1


	//----- nvinfo : EIATTR_MERCURY_ISA_VERSION
	.align		4
        /*0074*/ 	.byte	0x03, 0x5f
        /*0076*/ 	.short	0x0101


	//----- nvinfo : EIATTR_VRC_CTA_INIT_COUNT
	.align		4
        /*0078*/ 	.byte	0x02, 0x4a
	.zero		1
	.zero		1


	//----- nvinfo : EIATTR_EXIT_INSTR_OFFSETS
	.align		4
        /*007c*/ 	.byte	0x04, 0x1c
        /*007e*/ 	.short	(.L_79 - .L_78)


	//   ....[0]....
.L_78:
        /*0080*/ 	.word	0x00000a20


	//   ....[1]....
        /*0084*/ 	.word	0x00000a70


	//----- nvinfo : EIATTR_CBANK_PARAM_SIZE
	.align		4
.L_79:
        /*0088*/ 	.byte	0x03, 0x19
        /*008a*/ 	.short	0x0024


	//----- nvinfo : EIATTR_PARAM_CBANK
	.align		4
        /*008c*/ 	.byte	0x04, 0x0a
        /*008e*/ 	.short	(.L_81 - .L_80)
	.align		4
.L_80:
        /*0090*/ 	.word	index@(.nv.constant0._Z12matmul_tiledILi8EEvPKfS1_Pfiii)
        /*0094*/ 	.short	0x0380
        /*0096*/ 	.short	0x0024


	//----- nvinfo : EIATTR_SW_WAR
	.align		4
.L_81:
        /*0098*/ 	.byte	0x04, 0x36
        /*009a*/ 	.short	(.L_83 - .L_82)
.L_82:
        /*009c*/ 	.word	0x00000008
.L_83:


//--------------------- .nv.info._Z12matmul_naivePKfS0_Pfiii --------------------------
	.section	.nv.info._Z12matmul_naivePKfS0_Pfiii,"",@"SHT_CUDA_INFO"
	.sectionflags	@""
	.align	4


	//----- nvinfo : EIATTR_CUDA_API_VERSION
	.align		4
        /*0000*/ 	.byte	0x04, 0x37
        /*0002*/ 	.short	(.L_85 - .L_84)
.L_84:
        /*0004*/ 	.word	0x00000082


	//----- nvinfo : EIATTR_KPARAM_INFO
	.align		4
.L_85:
        /*0008*/ 	.byte	0x04, 0x17
        /*000a*/ 	.short	(.L_87 - .L_86)
.L_86:
        /*000c*/ 	.word	0x00000000
        /*0010*/ 	.short	0x0005
        /*0012*/ 	.short	0x0020
        /*0014*/ 	.byte	0x00, 0xf0, 0x11, 0x00


	//----- nvinfo : EIATTR_KPARAM_INFO
	.align		4
.L_87:
        /*0018*/ 	.byte	0x04, 0x17
        /*001a*/ 	.short	(.L_89 - .L_88)
.L_88:
        /*001c*/ 	.word	0x00000000
        /*0020*/ 	.short	0x0004
        /*0022*/ 	.short	0x001c
        /*0024*/ 	.byte	0x00, 0xf0, 0x11, 0x00


	//----- nvinfo : EIATTR_KPARAM_INFO
	.align		4
.L_89:
        /*0028*/ 	.byte	0x04, 0x17
        /*002a*/ 	.short	(.L_91 - .L_90)
.L_90:
        /*002c*/ 	.word	0x00000000
        /*0030*/ 	.short	0x0003
        /*0032*/ 	.short	0x0018
        /*0034*/ 	.byte	0x00, 0xf0, 0x11, 0x00


	//----- nvinfo : EIATTR_KPARAM_INFO
	.align		4
.L_91:
        /*0038*/ 	.byte	0x04, 0x17
        /*003a*/ 	.short	(.L_93 - .L_92)
.L_92:
        /*003c*/ 	.word	0x00000000
        /*0040*/ 	.short	0x0002
        /*0042*/ 	.short	0x0010
        /*0044*/ 	.byte	0x00, 0xf5, 0x21, 0x00


	//----- nvinfo : EIATTR_KPARAM_INFO
	.align		4
.L_93:
        /*0048*/ 	.byte	0x04, 0x17
        /*004a*/ 	.short	(.L_95 - .L_94)
.L_94:
        /*004c*/ 	.word	0x00000000
        /*0050*/ 	.short	0x0001
        /*0052*/ 	.short	0x0008
        /*0054*/ 	.byte	0x00, 0xf5, 0x21, 0x00


	//----- nvinfo : EIATTR_KPARAM_INFO
	.align		4
.L_95:
        /*0058*/ 	.byte	0x04, 0x17
        /*005a*/ 	.short	(.L_97 - .L_96)
.L_96:
        /*005c*/ 	.word	0x00000000
        /*0060*/ 	.short	0x0000
        /*0062*/ 	.short	0x0000
        /*0064*/ 	.byte	0x00, 0xf5, 0x21, 0x00


	//----- nvinfo : EIATTR_SPARSE_MMA_MASK
	.align		4
.L_97:
        /*0068*/ 	.byte	0x03, 0x50
        /*006a*/ 	.short	0x0000


	//----- nvinfo : EIATTR_MAXREG_COUNT
	.align		4
        /*006c*/ 	.byte	0x03, 0x1b
        /*006e*/ 	.short	0x00ff


	//----- nvinfo : EIATTR_MERCURY_ISA_VERSION
	.align		4
        /*0070*/ 	.byte	0x03, 0x5f
        /*0072*/ 	.short	0x0101


	//----- nvinfo : EIATTR_VRC_CTA_INIT_COUNT
	.align		4
        /*0074*/ 	.byte	0x02, 0x4a
	.zero		1
	.zero		1


	//----- nvinfo : EIATTR_EXIT_INSTR_OFFSETS
	.align		4
        /*0078*/ 	.byte	0x04, 0x1c
        /*007a*/ 	.short	(.L_99 - .L_98)


	//   ....[0]....
.L_98:
        /*007c*/ 	.word	0x000000c0


	//   ....[1]....
        /*0080*/ 	.word	0x000008e0


	//----- nvinfo : EIATTR_CBANK_PARAM_SIZE
	.align		4
.L_99:
        /*0084*/ 	.byte	0x03, 0x19
        /*0086*/ 	.short	0x0024


	//----- nvinfo : EIATTR_PARAM_CBANK
	.align		4
        /*0088*/ 	.byte	0x04, 0x0a
        /*008a*/ 	.short	(.L_101 - .L_100)
	.align		4
.L_100:
        /*008c*/ 	.word	index@(.nv.constant0._Z12matmul_naivePKfS0_Pfiii)
        /*0090*/ 	.short	0x0380
        /*0092*/ 	.short	0x0024


	//----- nvinfo : EIATTR_SW_WAR
	.align		4
.L_101:
        /*0094*/ 	.byte	0x04, 0x36
        /*0096*/ 	.short	(.L_103 - .L_102)
.L_102:
        /*0098*/ 	.word	0x00000008
.L_103:


//--------------------- .nv.callgraph             --------------------------
	.section	.nv.callgraph,"",@"SHT_CUDA_CALLGRAPH"
	.align	4
	.sectionentsize	8
	.align		4
        /*0000*/ 	.word	0x00000000
	.align		4
        /*0004*/ 	.word	0xffffffff
	.align		4
        /*0008*/ 	.word	0x00000000
	.align		4
        /*000c*/ 	.word	0xfffffffe
	.align		4
        /*0010*/ 	.word	0x00000000
	.align		4
        /*0014*/ 	.word	0xfffffffd
	.align		4
        /*0018*/ 	.word	0x00000000
	.align		4
        /*001c*/ 	.word	0xfffffffc


//--------------------- .text._Z12matmul_tiledILi32EEvPKfS1_Pfiii --------------------------
	.section	.text._Z12matmul_tiledILi32EEvPKfS1_Pfiii,"ax",@progbits
	.align	128
        .global         _Z12matmul_tiledILi32EEvPKfS1_Pfiii
        .type           _Z12matmul_tiledILi32EEvPKfS1_Pfiii,@function
        .size           _Z12matmul_tiledILi32EEvPKfS1_Pfiii,(.L_x_15 - _Z12matmul_tiledILi32EEvPKfS1_Pfiii)
        .other          _Z12matmul_tiledILi32EEvPKfS1_Pfiii,@"STO_CUDA_ENTRY STV_DEFAULT"
_Z12matmul_tiledILi32EEvPKfS1_Pfiii:
.text._Z12matmul_tiledILi32EEvPKfS1_Pfiii:
[----:B------:R-:W-:Y:S01]  /*0000*/  LDC R1, c[0x0][0x37c] ;  /* 0x0000df00ff017b82 */ /* 0x000fe20000000800 */
[----:B------:R-:W0:Y:S01]  /*0010*/  S2R R18, SR_CTAID.Y ;  /* 0x0000000000127919 */ /* 0x000e220000002600 */
[----:B------:R-:W1:Y:S01]  /*0020*/  LDCU UR10, c[0x0][0x3a0] ;  /* 0x00007400ff0a77ac */ /* 0x000e620008000800 */
[----:B------:R-:W-:Y:S01]  /*0030*/  HFMA2 R23, -RZ, RZ, 0, 0 ;  /* 0x00000000ff177431 */ /* 0x000fe200000001ff */
[----:B------:R-:W0:Y:S01]  /*0040*/  S2R R17, SR_TID.Y ;  /* 0x0000000000117919 */ /* 0x000e220000002200 */
[----:B------:R-:W2:Y:S01]  /*0050*/  LDCU.64 UR8, c[0x0][0x358] ;  /* 0x00006b00ff0877ac */ /* 0x000ea20008000a00 */
[----:B------:R-:W3:Y:S01]  /*0060*/  S2R R2, SR_CTAID.X ;  /* 0x0000000000027919 */ /* 0x000ee20000002500 */
[----:B------:R-:W3:Y:S01]  /*0070*/  S2R R16, SR_TID.X ;  /* 0x0000000000107919 */ /* 0x000ee20000002100 */
[----:B-1----:R-:W-:Y:S01]  /*0080*/  UISETP.GE.AND UP0, UPT, UR10, 0x1, UPT ;  /* 0x000000010a00788c */ /* 0x002fe2000bf06270 */
[----:B0-----:R-:W-:Y:S02]  /*0090*/  LEA R18, R18, R17, 0x5 ;  /* 0x0000001112127211 */ /* 0x001fe400078e28ff */
[----:B---3--:R-:W-:-:S06]  /*00a0*/  LEA R19, R2, R16, 0x5 ;  /* 0x0000001002137211 */ /* 0x008fcc00078e28ff */
[----:B--2---:R-:W-:Y:S05]  /*00b0*/  BRA.U !UP0, `(.L_x_0) ;  /* 0x0000000508cc7547 */ /* 0x004fea000b800000 */
[----:B------:R-:W0:Y:S01]  /*00c0*/  S2UR UR7, SR_CgaCtaId ;  /* 0x00000000000779c3 */ /* 0x000e220000008800 */
[----:B------:R-:W1:Y:S01]  /*00d0*/  LDCU UR11, c[0x0][0x39c] ;  /* 0x00007380ff0b77ac */ /* 0x000e620008000800 */
[----:B------:R-:W-:Y:S01]  /*00e0*/  MOV R23, RZ ;  /* 0x000000ff00177202 */ /* 0x000fe20000000f00 */
[----:B------:R-:W-:Y:S01]  /*00f0*/  IMAD R6, R18, UR10, R16 ;  /* 0x0000000a12067c24 */ /* 0x000fe2000f8e0210 */
[----:B------:R-:W-:Y:S01]  /*0100*/  UMOV UR5, 0x400 ;  /* 0x0000040000057882 */ /* 0x000fe20000000000 */
[----:B------:R-:W-:-:S03]  /*0110*/  UIADD3 UR4, UPT, UPT, UR10, 0x1f, URZ ;  /* 0x0000001f0a047890 */ /* 0x000fc6000fffe0ff */
[----:B------:R-:W2:Y:S01]  /*0120*/  LDC R0, c[0x0][0x39c] ;  /* 0x0000e700ff007b82 */ /* 0x000ea20000000800 */
[----:B------:R-:W-:Y:S02]  /*0130*/  UIADD3 UR6, UPT, UPT, UR5, 0x1000, URZ ;  /* 0x0000100005067890 */ /* 0x000fe4000fffe0ff */
[----:B------:R-:W-:Y:S01]  /*0140*/  USHF.R.U32.HI UR4, URZ, 0x5, UR4 ;  /* 0x00000005ff047899 */ /* 0x000fe20008011604 */
[----:B------:R-:W3:Y:S04]  /*0150*/  LDCU UR13, c[0x0][0x3a0] ;  /* 0x00007400ff0d77ac */ /* 0x000ee80008000800 */
[----:B------:R-:W4:Y:S01]  /*0160*/  LDC.64 R20, c[0x0][0x380] ;  /* 0x0000e000ff147b82 */ /* 0x000f220000000a00 */
[----:B------:R-:W2:Y:S01]  /*0170*/  LDCU UR12, c[0x0][0x398] ;  /* 0x00007300ff0c77ac */ /* 0x000ea20008000800 */
[----:B-1----:R-:W-:Y:S01]  /*0180*/  IMAD R7, R17, UR11, R16 ;  /* 0x0000000b11077c24 */ /* 0x002fe2000f8e0210 */
[----:B------:R-:W-:-:S02]  /*0190*/  UIADD3 UR4, UPT, UPT, -UR4, URZ, URZ ;  /* 0x000000ff04047290 */ /* 0x000fc4000fffe1ff */
[----:B0-----:R-:W-:Y:S02]  /*01a0*/  ULEA UR5, UR7, UR5, 0x18 ;  /* 0x0000000507057291 */ /* 0x001fe4000f8ec0ff */
[----:B------:R-:W-:Y:S01]  /*01b0*/  LEA R7, R2, R7, 0x5 ;  /* 0x0000000702077211 */ /* 0x000fe200078e28ff */
[----:B------:R-:W-:-:S03]  /*01c0*/  ULEA UR6, UR7, UR6, 0x18 ;  /* 0x0000000607067291 */ /* 0x000fc6000f8ec0ff */
[----:B------:R-:W-:-:S03]  /*01d0*/  LEA R5, R17, UR5, 0x7 ;  /* 0x0000000511057c11 */ /* 0x000fc6000f8e38ff */
[C---:B------:R-:W-:Y:S02]  /*01e0*/  LEA R3, R16.reuse, UR6, 0x2 ;  /* 0x0000000610037c11 */ /* 0x040fe4000f8e10ff */
[----:B------:R-:W-:Y:S02]  /*01f0*/  LEA R4, R16, R5, 0x2 ;  /* 0x0000000510047211 */ /* 0x000fe400078e10ff */
[----:B---3--:R-:W-:-:S07]  /*0200*/  LEA R2, R17, R3, 0x7 ;  /* 0x0000000311027211 */ /* 0x008fce00078e38ff */
.L_x_1:
[----:B------:R-:W-:Y:S01]  /*0210*/  ISETP.GE.AND P0, PT, R17, UR13, PT ;  /* 0x0000000d11007c0c */ /* 0x000fe2000bf06270 */
[----:B------:R-:W-:Y:S01]  /*0220*/  HFMA2 R29, -RZ, RZ, 0, 0 ;  /* 0x00000000ff1d7431 */ /* 0x000fe200000001ff */
[----:B------:R-:W-:Y:S01]  /*0230*/  ISETP.GE.AND P1, PT, R16, UR13, PT ;  /* 0x0000000d10007c0c */ /* 0x000fe2000bf26270 */
[----:B----4-:R-:W-:Y:S01]  /*0240*/  IMAD.WIDE R8, R6, 0x4, R20 ;  /* 0x0000000406087825 */ /* 0x010fe200078e0214 */
[----:B--2---:R-:W-:Y:S02]  /*0250*/  ISETP.GE.OR P0, PT, R19, R0, P0 ;  /* 0x000000001300720c */ /* 0x004fe40000706670 */
[----:B------:R-:W-:Y:S02]  /*0260*/  ISETP.GE.OR P1, PT, R18, UR12, P1 ;  /* 0x0000000c12007c0c */ /* 0x000fe40008f26670 */
[----:B------:R-:W-:-:S09]  /*0270*/  MOV R27, RZ ;  /* 0x000000ff001b7202 */ /* 0x000fd20000000f00 */
[----:B------:R-:W0:Y:S02]  /*0280*/  @!P0 LDC.64 R10, c[0x0][0x388] ;  /* 0x0000e200ff0a8b82 */ /* 0x000e240000000a00 */
[----:B------:R-:W2:Y:S01]  /*0290*/  @!P1 LDG.E R27, desc[UR8][R8.64] ;  /* 0x00000008081b9981 */ /* 0x000ea2000c1e1900 */
[----:B0-----:R-:W-:-:S05]  /*02a0*/  @!P0 IMAD.WIDE R10, R7, 0x4, R10 ;  /* 0x00000004070a8825 */ /* 0x001fca00078e020a */
[----:B------:R-:W3:Y:S04]  /*02b0*/  @!P0 LDG.E R29, desc[UR8][R10.64] ;  /* 0x000000080a1d8981 */ /* 0x000ee8000c1e1900 */
[----:B--2---:R-:W-:Y:S04]  /*02c0*/  STS [R4], R27 ;  /* 0x0000001b04007388 */ /* 0x004fe80000000800 */
[----:B---3--:R-:W-:Y:S01]  /*02d0*/  STS [R2], R29 ;  /* 0x0000001d02007388 */ /* 0x008fe20000000800 */
[----:B------:R-:W-:Y:S06]  /*02e0*/  BAR.SYNC.DEFER_BLOCKING 0x0 ;  /* 0x0000000000007b1d */ /* 0x000fec0000010000 */
[----:B------:R-:W-:Y:S04]  /*02f0*/  LDS R22, [R3] ;  /* 0x0000000003167984 */ /* 0x000fe80000000800 */
[----:B------:R-:W0:Y:S04]  /*0300*/  LDS.128 R12, [R5] ;  /* 0x00000000050c7984 */ /* 0x000e280000000c00 */
[----:B------:R-:W1:Y:S04]  /*0310*/  LDS R26, [R3+0x80] ;  /* 0x00008000031a7984 */ /* 0x000e680000000800 */
[----:B------:R-:W2:Y:S04]  /*0320*/  LDS R25, [R3+0x100] ;  /* 0x0001000003197984 */ /* 0x000ea80000000800 */
[----:B------:R-:W3:Y:S04]  /*0330*/  LDS R24, [R3+0x180] ;  /* 0x0001800003187984 */ /* 0x000ee80000000800 */
[----:B------:R-:W-:Y:S01]  /*0340*/  LDS.128 R8, [R5+0x10] ;  /* 0x0000100005087984 */ /* 0x000fe20000000c00 */
[----:B0-----:R-:W-:-:S03]  /*0350*/  FFMA R12, R12, R22, R23 ;  /* 0x000000160c0c7223 */ /* 0x001fc60000000017 */
[----:B------:R-:W0:Y:S01]  /*0360*/  LDS R23, [R3+0x200] ;  /* 0x0002000003177984 */ /* 0x000e220000000800 */
[----:B-1----:R-:W-:-:S03]  /*0370*/  FFMA R12, R26, R13, R12 ;  /* 0x0000000d1a0c7223 */ /* 0x002fc6000000000c */
[----:B------:R-:W1:Y:S01]  /*0380*/  LDS R22, [R3+0x280] ;  /* 0x0002800003167984 */ /* 0x000e620000000800 */
[----:B--2---:R-:W-:-:S03]  /*0390*/  FFMA R13, R25, R14, R12 ;  /* 0x0000000e190d7223 */ /* 0x004fc6000000000c */
[----:B------:R-:W2:Y:S01]  /*03a0*/  LDS R25, [R3+0x300] ;  /* 0x0003000003197984 */ /* 0x000ea20000000800 */
[----:B---3--:R-:W-:-:S03]  /*03b0*/  FFMA R13, R24, R15, R13 ;  /* 0x0000000f180d7223 */ /* 0x008fc6000000000d */
[----:B------:R-:W3:Y:S04]  /*03c0*/  LDS R24, [R3+0x380] ;  /* 0x0003800003187984 */ /* 0x000ee80000000800 */
[----:B------:R-:W-:Y:S01]  /*03d0*/  LDS R26, [R3+0xb80] ;  /* 0x000b8000031a7984 */ /* 0x000fe20000000800 */
[----:B0-----:R-:W-:-:S03]  /*03e0*/  FFMA R27, R8, R23, R13 ;  /* 0x00000017081b7223 */ /* 0x001fc6000000000d */
[----:B------:R-:W-:Y:S04]  /*03f0*/  LDS R23, [R3+0x400] ;  /* 0x0004000003177984 */ /* 0x000fe80000000800 */
[----:B------:R-:W0:Y:S01]  /*0400*/  LDS.128 R12, [R5+0x20] ;  /* 0x00002000050c7984 */ /* 0x000e220000000c00 */
[----:B-1----:R-:W-:-:S03]  /*0410*/  FFMA R8, R22, R9, R27 ;  /* 0x0000000916087223 */ /* 0x002fc6000000001b */
[----:B------:R-:W1:Y:S01]  /*0420*/  LDS R22, [R3+0x480] ;  /* 0x0004800003167984 */ /* 0x000e620000000800 */
[----:B--2---:R-:W-:-:S03]  /*0430*/  FFMA R9, R25, R10, R8 ;  /* 0x0000000a19097223 */ /* 0x004fc60000000008 */
[----:B------:R-:W2:Y:S01]  /*0440*/  LDS R25, [R3+0x500] ;  /* 0x0005000003197984 */ /* 0x000ea20000000800 */
[----:B---3--:R-:W-:-:S03]  /*0450*/  FFMA R9, R24, R11, R9 ;  /* 0x0000000b18097223 */ /* 0x008fc60000000009 */
[----:B------:R-:W3:Y:S01]  /*0460*/  LDS R24, [R3+0x580] ;  /* 0x0005800003187984 */ /* 0x000ee20000000800 */
        /* <DEDUP_REMOVED lines=26> */
[----:B------:R-:W-:Y:S04]  /*0610*/  LDS R27, [R3+0xc00] ;  /* 0x000c0000031b7984 */ /* 0x000fe80000000800 */
[----:B------:R-:W-:Y:S01]  /*0620*/  LDS R24, [R3+0xc80] ;  /* 0x000c800003187984 */ /* 0x000fe20000000800 */
[----:B0-----:R-:W-:-:S03]  /*0630*/  FFMA R23, R8, R23, R13 ;  /* 0x0000001708177223 */ /* 0x001fc6000000000d */
[----:B------:R-:W0:Y:S01]  /*0640*/  LDS.128 R12, [R5+0x60] ;  /* 0x00006000050c7984 */ /* 0x000e220000000c00 */
[----:B-1----:R-:W-:-:S03]  /*0650*/  FFMA R22, R22, R9, R23 ;  /* 0x0000000916167223 */ /* 0x002fc60000000017 */
[----:B------:R-:W1:Y:S01]  /*0660*/  LDS R23, [R3+0xd00] ;  /* 0x000d000003177984 */ /* 0x000e620000000800 */
[----:B--2---:R-:W-:-:S03]  /*0670*/  FFMA R25, R25, R10, R22 ;  /* 0x0000000a19197223 */ /* 0x004fc60000000016 */
[----:B------:R-:W2:Y:S01]  /*0680*/  LDS R22, [R3+0xd80] ;  /* 0x000d800003167984 */ /* 0x000ea20000000800 */
[----:B------:R-:W-:-:S03]  /*0690*/  FFMA R11, R26, R11, R25 ;  /* 0x0000000b1a0b7223 */ /* 0x000fc60000000019 */
[----:B------:R-:W-:Y:S01]  /*06a0*/  LDS R25, [R3+0xe00] ;  /* 0x000e000003197984 */ /* 0x000fe20000000800 */
[----:B0-----:R-:W-:-:S03]  /*06b0*/  FFMA R27, R12, R27, R11 ;  /* 0x0000001b0c1b7223 */ /* 0x001fc6000000000b */
[----:B------:R-:W0:Y:S01]  /*06c0*/  LDS.128 R8, [R5+0x70] ;  /* 0x0000700005087984 */ /* 0x000e220000000c00 */
[----:B------:R-:W-:-:S03]  /*06d0*/  FFMA R24, R24, R13, R27 ;  /* 0x0000000d18187223 */ /* 0x000fc6000000001b */
[----:B------:R-:W3:Y:S04]  /*06e0*/  LDS R27, [R3+0xe80] ;  /* 0x000e8000031b7984 */ /* 0x000ee80000000800 */
[----:B------:R-:W4:Y:S04]  /*06f0*/  LDS R13, [R3+0xf00] ;  /* 0x000f0000030d7984 */ /* 0x000f280000000800 */
[----:B------:R-:W5:Y:S01]  /*0700*/  LDS R12, [R3+0xf80] ;  /* 0x000f8000030c7984 */ /* 0x000f620000000800 */
[----:B-1----:R-:W-:Y:S01]  /*0710*/  FFMA R23, R23, R14, R24 ;  /* 0x0000000e17177223 */ /* 0x002fe20000000018 */
[----:B------:R-:W-:-:S03]  /*0720*/  UIADD3 UR4, UPT, UPT, UR4, 0x1, URZ ;  /* 0x0000000104047890 */ /* 0x000fc6000fffe0ff */
[----:B--2---:R-:W-:Y:S01]  /*0730*/  FFMA R15, R22, R15, R23 ;  /* 0x0000000f160f7223 */ /* 0x004fe20000000017 */
[----:B------:R-:W-:Y:S01]  /*0740*/  UISETP.NE.AND UP0, UPT, UR4, URZ, UPT ;  /* 0x000000ff0400728c */ /* 0x000fe2000bf05270 */
[----:B------:R-:W-:Y:S02]  /*0750*/  IADD3 R17, PT, PT, R17, 0x20, RZ ;  /* 0x0000002011117810 */ /* 0x000fe40007ffe0ff */
[----:B------:R-:W-:Y:S02]  /*0760*/  IADD3 R6, PT, PT, R6, 0x20, RZ ;  /* 0x0000002006067810 */ /* 0x000fe40007ffe0ff */
[----:B------:R-:W-:Y:S02]  /*0770*/  IADD3 R16, PT, PT, R16, 0x20, RZ ;  /* 0x0000002010107810 */ /* 0x000fe40007ffe0ff */
[----:B------:R-:W-:Y:S01]  /*0780*/  LEA R7, R0, R7, 0x5 ;  /* 0x0000000700077211 */ /* 0x000fe200078e28ff */
[----:B0-----:R-:W-:-:S04]  /*0790*/  FFMA R8, R8, R25, R15 ;  /* 0x0000001908087223 */ /* 0x001fc8000000000f */
[----:B---3--:R-:W-:-:S04]  /*07a0*/  FFMA R8, R27, R9, R8 ;  /* 0x000000091b087223 */ /* 0x008fc80000000008 */
[----:B----4-:R-:W-:-:S04]  /*07b0*/  FFMA R13, R13, R10, R8 ;  /* 0x0000000a0d0d7223 */ /* 0x010fc80000000008 */
[----:B-----5:R-:W-:Y:S01]  /*07c0*/  FFMA R23, R12, R11, R13 ;  /* 0x0000000b0c177223 */ /* 0x020fe2000000000d */
[----:B------:R-:W-:Y:S06]  /*07d0*/  BAR.SYNC.DEFER_BLOCKING 0x0 ;  /* 0x0000000000007b1d */ /* 0x000fec0000010000 */
[----:B------:R-:W-:Y:S05]  /*07e0*/  BRA.U UP0, `(.L_x_1) ;  /* 0xfffffff900887547 */ /* 0x000fea000b83ffff */
.L_x_0:
[----:B------:R-:W0:Y:S02]  /*07f0*/  LDCU.64 UR4, c[0x0][0x398] ;  /* 0x00007300ff0477ac */ /* 0x000e240008000a00 */
[----:B0-----:R-:W-:-:S04]  /*0800*/  ISETP.GE.AND P0, PT, R19, UR5, PT ;  /* 0x0000000513007c0c */ /* 0x001fc8000bf06270 */
[----:B------:R-:W-:-:S13]  /*0810*/  ISETP.GE.OR P0, PT, R18, UR4, P0 ;  /* 0x0000000412007c0c */ /* 0x000fda0008706670 */
[----:B------:R-:W-:Y:S05]  /*0820*/  @P0 EXIT ;  /* 0x000000000000094d */ /* 0x000fea0003800000 */
[----:B------:R-:W0:Y:S01]  /*0830*/  LDC.64 R2, c[0x0][0x390] ;  /* 0x0000e400ff027b82 */ /* 0x000e220000000a00 */
[----:B------:R-:W-:-:S04]  /*0840*/  IMAD R19, R18, UR5, R19 ;  /* 0x0000000512137c24 */ /* 0x000fc8000f8e0213 */
[----:B0-----:R-:W-:-:S05]  /*0850*/  IMAD.WIDE R2, R19, 0x4, R2 ;  /* 0x0000000413027825 */ /* 0x001fca00078e0202 */
[----:B------:R-:W-:Y:S01]  /*0860*/  STG.E desc[UR8][R2.64], R23 ;  /* 0x0000001702007986 */ /* 0x000fe2000c101908 */
[----:B------:R-:W-:Y:S05]  /*0870*/  EXIT ;  /* 0x000000000000794d */ /* 0x000fea0003800000 */
.L_x_2:
[----:B------:R-:W-:-:S00]  /*0880*/  BRA `(.L_x_2) ;  /* 0xfffffffc00fc7947 */ /* 0x000fc0000383ffff */
[----:B------:R-:W-:-:S00]  /*0890*/  NOP ;  /* 0x0000000000007918 */ /* 0x000fc00000000000 */
        /* <DEDUP_REMOVED lines=14> */
.L_x_15:


//--------------------- .text._Z12matmul_tiledILi16EEvPKfS1_Pfiii --------------------------
	.section	.text._Z12matmul_tiledILi16EEvPKfS1_Pfiii,"ax",@progbits
	.align	128
        .global         _Z12matmul_tiledILi16EEvPKfS1_Pfiii
        .type           _Z12matmul_tiledILi16EEvPKfS1_Pfiii,@function
        .size           _Z12matmul_tiledILi16EEvPKfS1_Pfiii,(.L_x_16 - _Z12matmul_tiledILi16EEvPKfS1_Pfiii)
        .other          _Z12matmul_tiledILi16EEvPKfS1_Pfiii,@"STO_CUDA_ENTRY STV_DEFAULT"
_Z12matmul_tiledILi16EEvPKfS1_Pfiii:
.text._Z12matmul_tiledILi16EEvPKfS1_Pfiii:
        /* <DEDUP_REMOVED lines=33> */
.L_x_4:
        /* <DEDUP_REMOVED lines=10> */
[----:B------:R-:W3:Y:S01]  /*02b0*/  @!P0 LDG.E R22, desc[UR8][R6.64] ;  /* 0x0000000806168981 */ /* 0x000ee2000c1e1900 */
[----:B------:R-:W-:-:S04]  /*02c0*/  UIADD3 UR4, UPT, UPT, UR4, 0x1, URZ ;  /* 0x0000000104047890 */ /* 0x000fc8000fffe0ff */
[----:B------:R-:W-:Y:S01]  /*02d0*/  UISETP.NE.AND UP0, UPT, UR4, URZ, UPT ;  /* 0x000000ff0400728c */ /* 0x000fe2000bf05270 */
[----:B------:R-:W-:Y:S02]  /*02e0*/  IADD3 R0, PT, PT, R0, 0x10, RZ ;  /* 0x0000001000007810 */ /* 0x000fe40007ffe0ff */
[----:B------:R-:W-:Y:S02]  /*02f0*/  IADD3 R15, PT, PT, R15, 0x10, RZ ;  /* 0x000000100f0f7810 */ /* 0x000fe40007ffe0ff */
[----:B------:R-:W-:Y:S02]  /*0300*/  IADD3 R21, PT, PT, R21, 0x10, RZ ;  /* 0x0000001015157810 */ /* 0x000fe40007ffe0ff */
[----:B------:R-:W-:Y:S01]  /*0310*/  LEA R14, R16, R14, 0x4 ;  /* 0x0000000e100e7211 */ /* 0x000fe200078e20ff */
        /* <DEDUP_REMOVED lines=8> */
[----:B------:R-:W-:Y:S04]  /*03a0*/  LDS.128 R4, [R18+0x10] ;  /* 0x0000100012047984 */ /* 0x000fe80000000c00 */
[----:B------:R-:W-:Y:S04]  /*03b0*/  LDS R22, [R19+0x140] ;  /* 0x0001400013167984 */ /* 0x000fe80000000800 */
[----:B------:R-:W-:Y:S01]  /*03c0*/  LDS R27, [R19+0x200] ;  /* 0x00020000131b7984 */ /* 0x000fe20000000800 */
[----:B0-----:R-:W-:-:S03]  /*03d0*/  FFMA R8, R8, R26, R23 ;  /* 0x0000001a08087223 */ /* 0x001fc60000000017 */
[----:B------:R-:W0:Y:S01]  /*03e0*/  LDS R23, [R19+0x100] ;  /* 0x0001000013177984 */ /* 0x000e220000000800 */
[----:B-1----:R-:W-:-:S03]  /*03f0*/  FFMA R8, R29, R9, R8 ;  /* 0x000000091d087223 */ /* 0x002fc60000000008 */
[----:B------:R-:W-:Y:S01]  /*0400*/  LDS R26, [R19+0x1c0] ;  /* 0x0001c000131a7984 */ /* 0x000fe20000000800 */
[----:B--2---:R-:W-:-:S03]  /*0410*/  FFMA R9, R25, R10, R8 ;  /* 0x0000000a19097223 */ /* 0x004fc60000000008 */
[----:B------:R-:W1:Y:S01]  /*0420*/  LDS R25, [R19+0x180] ;  /* 0x0001800013197984 */ /* 0x000e620000000800 */
[----:B---3--:R-:W-:-:S03]  /*0430*/  FFMA R9, R24, R11, R9 ;  /* 0x0000000b18097223 */ /* 0x008fc60000000009 */
[----:B------:R-:W-:Y:S01]  /*0440*/  LDS R24, [R19+0x240] ;  /* 0x0002400013187984 */ /* 0x000fe20000000800 */
[----:B0-----:R-:W-:-:S03]  /*0450*/  FFMA R23, R4, R23, R9 ;  /* 0x0000001704177223 */ /* 0x001fc60000000009 */
[----:B------:R-:W0:Y:S01]  /*0460*/  LDS.128 R8, [R18+0x20] ;  /* 0x0000200012087984 */ /* 0x000e220000000c00 */
[----:B------:R-:W-:-:S03]  /*0470*/  FFMA R22, R22, R5, R23 ;  /* 0x0000000516167223 */ /* 0x000fc60000000017 */
[----:B------:R-:W2:Y:S01]  /*0480*/  LDS R23, [R19+0x280] ;  /* 0x0002800013177984 */ /* 0x000ea20000000800 */
[----:B-1----:R-:W-:-:S03]  /*0490*/  FFMA R25, R25, R6, R22 ;  /* 0x0000000619197223 */ /* 0x002fc60000000016 */
[----:B------:R-:W1:Y:S01]  /*04a0*/  LDS R22, [R19+0x2c0] ;  /* 0x0002c00013167984 */ /* 0x000e620000000800 */
        /* <DEDUP_REMOVED lines=8> */
[----:B--2---:R-:W-:-:S04]  /*0530*/  FFMA R23, R23, R10, R24 ;  /* 0x0000000a17177223 */ /* 0x004fc80000000018 */
[----:B-1----:R-:W-:-:S04]  /*0540*/  FFMA R11, R22, R11, R23 ;  /* 0x0000000b160b7223 */ /* 0x002fc80000000017 */
[----:B0-----:R-:W-:-:S04]  /*0550*/  FFMA R4, R4, R25, R11 ;  /* 0x0000001904047223 */ /* 0x001fc8000000000b */
[----:B---3--:R-:W-:-:S04]  /*0560*/  FFMA R4, R27, R5, R4 ;  /* 0x000000051b047223 */ /* 0x008fc80000000004 */
[----:B----4-:R-:W-:-:S04]  /*0570*/  FFMA R9, R9, R6, R4 ;  /* 0x0000000609097223 */ /* 0x010fc80000000004 */
[----:B-----5:R-:W-:Y:S01]  /*0580*/  FFMA R23, R8, R7, R9 ;  /* 0x0000000708177223 */ /* 0x020fe20000000009 */
[----:B------:R-:W-:Y:S06]  /*0590*/  BAR.SYNC.DEFER_BLOCKING 0x0 ;  /* 0x0000000000007b1d */ /* 0x000fec0000010000 */
[----:B------:R-:W-:Y:S05]  /*05a0*/  BRA.U UP0, `(.L_x_4) ;  /* 0xfffffffd00187547 */ /* 0x000fea000b83ffff */
.L_x_3:
        /* <DEDUP_REMOVED lines=9> */
.L_x_5:
        /* <DEDUP_REMOVED lines=12> */
.L_x_16:


//--------------------- .text._Z12matmul_tiledILi8EEvPKfS1_Pfiii --------------------------
	.section	.text._Z12matmul_tiledILi8EEvPKfS1_Pfiii,"ax",@progbits
	.align	128
        .global         _Z12matmul_tiledILi8EEvPKfS1_Pfiii
        .type           _Z12matmul_tiledILi8EEvPKfS1_Pfiii,@function
        .size           _Z12matmul_tiledILi8EEvPKfS1_Pfiii,(.L_x_17 - _Z12matmul_tiledILi8EEvPKfS1_Pfiii)
        .other          _Z12matmul_tiledILi8EEvPKfS1_Pfiii,@"STO_CUDA_ENTRY STV_DEFAULT"
_Z12matmul_tiledILi8EEvPKfS1_Pfiii:
.text._Z12matmul_tiledILi8EEvPKfS1_Pfiii:
        /* <DEDUP_REMOVED lines=13> */
[----:B------:R-:W-:Y:S01]  /*00d0*/  UMOV UR4, 0x400 ;  /* 0x0000040000047882 */ /* 0x000fe20000000000 */
[----:B------:R-:W-:Y:S01]  /*00e0*/  UISETP.GE.U32.AND UP0, UPT, UR7, 0x9, UPT ;  /* 0x000000090700788c */ /* 0x000fe2000bf06070 */
[----:B------:R-:W-:Y:S01]  /*00f0*/  MOV R11, RZ ;  /* 0x000000ff000b7202 */ /* 0x000fe20000000f00 */
[----:B------:R-:W-:Y:S02]  /*0100*/  UIADD3 UR5, UPT, UPT, UR4, 0x100, URZ ;  /* 0x0000010004057890 */ /* 0x000fe4000fffe0ff */
[----:B0-----:R-:W-:Y:S02]  /*0110*/  ULEA UR4, UR6, UR4, 0x18 ;  /* 0x0000000406047291 */ /* 0x001fe4000f8ec0ff */
[----:B------:R-:W-:Y:S02]  /*0120*/  ULEA UR5, UR6, UR5, 0x18 ;  /* 0x0000000506057291 */ /* 0x000fe4000f8ec0ff */
[----:B------:R-:W-:-:S02]  /*0130*/  UIADD3 UR6, UPT, UPT, UR7, 0x7, URZ ;  /* 0x0000000707067890 */ /* 0x000fc4000fffe0ff */
[C---:B------:R-:W-:Y:S01]  /*0140*/  LEA R5, R3.reuse, UR4, 0x5 ;  /* 0x0000000403057c11 */ /* 0x040fe2000f8e28ff */
[----:B------:R-:W-:Y:S01]  /*0150*/  UMOV UR4, URZ ;  /* 0x000000ff00047c82 */ /* 0x000fe20008000000 */
[C---:B------:R-:W-:Y:S02]  /*0160*/  LEA R4, R0.reuse, UR5, 0x2 ;  /* 0x0000000500047c11 */ /* 0x040fe4000f8e10ff */
[----:B------:R-:W-:Y:S02]  /*0170*/  LEA R6, R0, R5, 0x2 ;  /* 0x0000000500067211 */ /* 0x000fe400078e10ff */
[----:B------:R-:W-:Y:S01]  /*0180*/  LEA R7, R3, R4, 0x5 ;  /* 0x0000000403077211 */ /* 0x000fe200078e28ff */
[----:B------:R-:W-:Y:S06]  /*0190*/  BRA.U !UP0, `(.L_x_7) ;  /* 0x00000005086c7547 */ /* 0x000fec000b800000 */
[----:B------:R-:W0:Y:S01]  /*01a0*/  LDCU.64 UR10, c[0x0][0x398] ;  /* 0x00007300ff0a77ac */ /* 0x000e220008000a00 */
[----:B------:R-:W1:Y:S01]  /*01b0*/  LDC R17, c[0x0][0x39c] ;  /* 0x0000e700ff117b82 */ /* 0x000e620000000800 */
[----:B------:R-:W-:Y:S01]  /*01c0*/  IADD3 R9, PT, PT, R3, 0x8, RZ ;  /* 0x0000000803097810 */ /* 0x000fe20007ffe0ff */
[----:B------:R-:W-:Y:S01]  /*01d0*/  IMAD R19, R23, UR7, R0 ;  /* 0x0000000717137c24 */ /* 0x000fe2000f8e0200 */
[----:B------:R-:W-:Y:S01]  /*01e0*/  USHF.R.U32.HI UR4, URZ, 0x3, UR6 ;  /* 0x00000003ff047899 */ /* 0x000fe20008011606 */
[----:B------:R-:W-:Y:S01]  /*01f0*/  MOV R11, RZ ;  /* 0x000000ff000b7202 */ /* 0x000fe20000000f00 */
[----:B------:R-:W2:Y:S01]  /*0200*/  LDCU UR5, c[0x0][0x3a0] ;  /* 0x00007400ff0577ac */ /* 0x000ea20008000800 */
[----:B------:R-:W-:Y:S02]  /*0210*/  MOV R20, R0 ;  /* 0x0000000000147202 */ /* 0x000fe40000000f00 */
[----:B------:R-:W3:Y:S01]  /*0220*/  LDC.64 R24, c[0x0][0x380] ;  /* 0x0000e000ff187b82 */ /* 0x000ee20000000a00 */
[----:B------:R-:W-:Y:S01]  /*0230*/  ULOP3.LUT UR4, UR4, 0xffffffe, URZ, 0xc0, !UPT ;  /* 0x0ffffffe04047892 */ /* 0x000fe2000f8ec0ff */
[----:B------:R-:W-:-:S03]  /*0240*/  MOV R21, R3 ;  /* 0x0000000300157202 */ /* 0x000fc60000000f00 */
[----:B------:R-:W-:Y:S01]  /*0250*/  UIADD3 UR4, UPT, UPT, -UR4, URZ, URZ ;  /* 0x000000ff04047290 */ /* 0x000fe2000fffe1ff */
[--C-:B0-----:R-:W-:Y:S01]  /*0260*/  IMAD R9, R9, UR11, R0.reuse ;  /* 0x0000000b09097c24 */ /* 0x101fe2000f8e0200 */
[----:B------:R-:W-:Y:S01]  /*0270*/  ISETP.GE.AND P1, PT, R23, UR10, PT ;  /* 0x0000000a17007c0c */ /* 0x000fe2000bf26270 */
[----:B------:R-:W-:-:S03]  /*0280*/  IMAD R18, R3, UR11, R0 ;  /* 0x0000000b03127c24 */ /* 0x000fc6000f8e0200 */
[C---:B------:R-:W-:Y:S02]  /*0290*/  LEA R16, R13.reuse, R9, 0x3 ;  /* 0x000000090d107211 */ /* 0x040fe400078e18ff */
[----:B--2---:R-:W-:-:S07]  /*02a0*/  LEA R18, R13, R18, 0x3 ;  /* 0x000000120d127211 */ /* 0x004fce00078e18ff */
.L_x_8:
[----:B-1----:R-:W-:Y:S01]  /*02b0*/  ISETP.GE.AND P0, PT, R2, R17, PT ;  /* 0x000000110200720c */ /* 0x002fe20003f06270 */
[----:B------:R-:W-:Y:S01]  /*02c0*/  UMOV UR7, UR5 ;  /* 0x0000000500077c82 */ /* 0x000fe20008000000 */
[----:B------:R-:W-:Y:S01]  /*02d0*/  HFMA2 R10, -RZ, RZ, 0, 0 ;  /* 0x00000000ff0a7431 */ /* 0x000fe200000001ff */
[----:B------:R-:W-:Y:S01]  /*02e0*/  ISETP.GE.OR P2, PT, R20, UR7, P1 ;  /* 0x0000000714007c0c */ /* 0x000fe20008f46670 */
[----:B------:R-:W-:Y:S01]  /*02f0*/  IMAD.MOV.U32 R22, RZ, RZ, RZ ;  /* 0x000000ffff167224 */ /* 0x000fe200078e00ff */
[----:B------:R-:W-:Y:S01]  /*0300*/  ISETP.GE.OR P3, PT, R21, UR7, P0 ;  /* 0x0000000715007c0c */ /* 0x000fe20008766670 */
[----:B---3--:R-:W-:-:S10]  /*0310*/  IMAD.WIDE R26, R19, 0x4, R24 ;  /* 0x00000004131a7825 */ /* 0x008fd400078e0218 */
[----:B------:R-:W2:Y:S02]  /*0320*/  @!P2 LDG.E R10, desc[UR8][R26.64] ;  /* 0x000000081a0aa981 */ /* 0x000ea4000c1e1900 */
[----:B------:R-:W0:Y:S02]  /*0330*/  @!P3 LDC.64 R8, c[0x0][0x388] ;  /* 0x0000e200ff08bb82 */ /* 0x000e240000000a00 */
        /* <DEDUP_REMOVED lines=9> */
[----:B------:R-:W-:Y:S01]  /*03d0*/  LDS R22, [R4+0xa0] ;  /* 0x0000a00004167984 */ /* 0x000fe20000000800 */
[----:B0-----:R-:W-:-:S03]  /*03e0*/  FFMA R28, R12, R28, R11 ;  /* 0x0000001c0c1c7223 */ /* 0x001fc6000000000b */
[----:B------:R-:W0:Y:S01]  /*03f0*/  LDS R12, [R4+0x60] ;  /* 0x00006000040c7984 */ /* 0x000e220000000800 */
[----:B-1----:R-:W-:-:S03]  /*0400*/  FFMA R28, R9, R13, R28 ;  /* 0x0000000d091c7223 */ /* 0x002fc6000000001c */
[----:B------:R-:W-:Y:S04]  /*0410*/  LDS R13, [R4+0x80] ;  /* 0x00008000040d7984 */ /* 0x000fe80000000800 */
[----:B------:R-:W1:Y:S01]  /*0420*/  LDS.128 R8, [R5+0x10] ;  /* 0x0000100005087984 */ /* 0x000e620000000c00 */
[----:B--2---:R-:W-:-:S04]  /*0430*/  FFMA R29, R29, R14, R28 ;  /* 0x0000000e1d1d7223 */ /* 0x004fc8000000001c */
[----:B0-----:R-:W-:-:S04]  /*0440*/  FFMA R15, R12, R15, R29 ;  /* 0x0000000f0c0f7223 */ /* 0x001fc8000000001d */
[----:B-1----:R-:W-:Y:S02]  /*0450*/  FFMA R14, R8, R13, R15 ;  /* 0x0000000d080e7223 */ /* 0x002fe4000000000f */
[----:B------:R-:W0:Y:S04]  /*0460*/  LDS R15, [R4+0xc0] ;  /* 0x0000c000040f7984 */ /* 0x000e280000000800 */
[----:B------:R-:W1:Y:S01]  /*0470*/  LDS R8, [R4+0xe0] ;  /* 0x0000e00004087984 */ /* 0x000e620000000800 */
[----:B------:R-:W-:Y:S01]  /*0480*/  IADD3 R12, PT, PT, R20, 0x8, RZ ;  /* 0x00000008140c7810 */ /* 0x000fe20007ffe0ff */
[----:B------:R-:W-:Y:S03]  /*0490*/  BAR.SYNC.DEFER_BLOCKING 0x0 ;  /* 0x0000000000007b1d */ /* 0x000fe60000010000 */
[----:B------:R-:W-:-:S02]  /*04a0*/  ISETP.GE.OR P2, PT, R12, UR7, P1 ;  /* 0x000000070c007c0c */ /* 0x000fc40008f46670 */
[----:B------:R-:W-:-:S11]  /*04b0*/  MOV R29, RZ ;  /* 0x000000ff001d7202 */ /* 0x000fd60000000f00 */
[----:B------:R-:W2:Y:S01]  /*04c0*/  @!P2 LDG.E R29, desc[UR8][R26.64+0x20] ;  /* 0x000020081a1da981 */ /* 0x000ea2000c1e1900 */
[----:B------:R-:W-:-:S04]  /*04d0*/  IADD3 R12, PT, PT, R21, 0x8, RZ ;  /* 0x00000008150c7810 */ /* 0x000fc80007ffe0ff */
[----:B------:R-:W-:-:S13]  /*04e0*/  ISETP.GE.OR P0, PT, R12, UR7, P0 ;  /* 0x000000070c007c0c */ /* 0x000fda0008706670 */
[----:B------:R-:W3:Y:S01]  /*04f0*/  @!P0 LDC.64 R12, c[0x0][0x388] ;  /* 0x0000e200ff0c8b82 */ /* 0x000ee20000000a00 */
[----:B--2---:R3:W-:Y:S02]  /*0500*/  STS [R6], R29 ;  /* 0x0000001d06007388 */ /* 0x0047e40000000800 */
[----:B---3--:R-:W-:-:S04]  /*0510*/  @!P0 IMAD.WIDE R28, R16, 0x4, R12 ;  /* 0x00000004101c8825 */ /* 0x008fc800078e020c */
[----:B------:R-:W-:-:S06]  /*0520*/  HFMA2 R12, -RZ, RZ, 0, 0 ;  /* 0x00000000ff0c7431 */ /* 0x000fcc00000001ff */
[----:B------:R-:W2:Y:S01]  /*0530*/  @!P0 LDG.E R12, desc[UR8][R28.64] ;  /* 0x000000081c0c8981 */ /* 0x000ea2000c1e1900 */
[----:B------:R-:W-:-:S04]  /*0540*/  FFMA R14, R22, R9, R14 ;  /* 0x00000009160e7223 */ /* 0x000fc8000000000e */
[----:B0-----:R-:W-:-:S04]  /*0550*/  FFMA R10, R15, R10, R14 ;  /* 0x0000000a0f0a7223 */ /* 0x001fc8000000000e */
[----:B-1----:R-:W-:Y:S01]  /*0560*/  FFMA R11, R8, R11, R10 ;  /* 0x0000000b080b7223 */ /* 0x002fe2000000000a */
[----:B------:R-:W-:-:S04]  /*0570*/  UIADD3 UR4, UPT, UPT, UR4, 0x2, URZ ;  /* 0x0000000204047890 */ /* 0x000fc8000fffe0ff */
[----:B------:R-:W-:Y:S01]  /*0580*/  UISETP.NE.AND UP0, UPT, UR4, URZ, UPT ;  /* 0x000000ff0400728c */ /* 0x000fe2000bf05270 */
[----:B------:R-:W-:Y:S01]  /*0590*/  IADD3 R19, PT, PT, R19, 0x10, RZ ;  /* 0x0000001013137810 */ /* 0x000fe20007ffe0ff */
[----:B------:R-:W-:Y:S01]  /*05a0*/  VIADD R21, R21, 0x10 ;  /* 0x0000001015157836 */ /* 0x000fe20000000000 */
[----:B------:R-:W-:Y:S02]  /*05b0*/  IADD3 R20, PT, PT, R20, 0x10, RZ ;  /* 0x0000001014147810 */ /* 0x000fe40007ffe0ff */
[C---:B------:R-:W-:Y:S02]  /*05c0*/  LEA R18, R17.reuse, R18, 0x4 ;  /* 0x0000001211127211 */ /* 0x040fe400078e20ff */
[----:B------:R-:W-:Y:S01]  /*05d0*/  LEA R16, R17, R16, 0x4 ;  /* 0x0000001011107211 */ /* 0x000fe200078e20ff */
[----:B--2---:R-:W-:Y:S01]  /*05e0*/  STS [R7], R12 ;  /* 0x0000000c07007388 */ /* 0x004fe20000000800 */
[----:B------:R-:W-:Y:S06]  /*05f0*/  BAR.SYNC.DEFER_BLOCKING 0x0 ;  /* 0x0000000000007b1d */ /* 0x000fec0000010000 */
[----:B------:R-:W-:Y:S04]  /*0600*/  LDS R9, [R4] ;  /* 0x0000000004097984 */ /* 0x000fe80000000800 */
[----:B------:R-:W0:Y:S04]  /*0610*/  LDS.128 R12, [R5] ;  /* 0x00000000050c7984 */ /* 0x000e280000000c00 */
[----:B------:R-:W1:Y:S04]  /*0620*/  LDS R26, [R4+0x20] ;  /* 0x00002000041a7984 */ /* 0x000e680000000800 */
[----:B------:R-:W2:Y:S04]  /*0630*/  LDS R27, [R4+0x40] ;  /* 0x00004000041b7984 */ /* 0x000ea80000000800 */
[----:B------:R-:W3:Y:S04]  /*0640*/  LDS R22, [R4+0x60] ;  /* 0x0000600004167984 */ /* 0x000ee80000000800 */
[----:B------:R-:W-:Y:S01]  /*0650*/  LDS R29, [R4+0xa0] ;  /* 0x0000a000041d7984 */ /* 0x000fe20000000800 */
[----:B0-----:R-:W-:-:S03]  /*0660*/  FFMA R8, R12, R9, R11 ;  /* 0x000000090c087223 */ /* 0x001fc6000000000b */
[----:B------:R-:W-:Y:S01]  /*0670*/  LDS R12, [R4+0xc0] ;  /* 0x0000c000040c7984 */ /* 0x000fe20000000800 */
[----:B-1----:R-:W-:-:S03]  /*0680*/  FFMA R8, R26, R13, R8 ;  /* 0x0000000d1a087223 */ /* 0x002fc60000000008 */
[----:B------:R-:W-:Y:S01]  /*0690*/  LDS R13, [R4+0x80] ;  /* 0x00008000040d7984 */ /* 0x000fe20000000800 */
[----:B--2---:R-:W-:-:S03]  /*06a0*/  FFMA R27, R27, R14, R8 ;  /* 0x0000000e1b1b7223 */ /* 0x004fc60000000008 */
[----:B------:R-:W0:Y:S01]  /*06b0*/  LDS.128 R8, [R5+0x10] ;  /* 0x0000100005087984 */ /* 0x000e220000000c00 */
[----:B---3--:R-:W-:-:S03]  /*06c0*/  FFMA R15, R22, R15, R27 ;  /* 0x0000000f160f7223 */ /* 0x008fc6000000001b */
[----:B------:R-:W1:Y:S01]  /*06d0*/  LDS R27, [R4+0xe0] ;  /* 0x0000e000041b7984 */ /* 0x000e620000000800 */
[----:B0-----:R-:W-:-:S04]  /*06e0*/  FFMA R8, R8, R13, R15 ;  /* 0x0000000d08087223 */ /* 0x001fc8000000000f */
[----:B------:R-:W-:-:S04]  /*06f0*/  FFMA R9, R29, R9, R8 ;  /* 0x000000091d097223 */ /* 0x000fc80000000008 */
[----:B------:R-:W-:-:S04]  /*0700*/  FFMA R10, R12, R10, R9 ;  /* 0x0000000a0c0a7223 */ /* 0x000fc80000000009 */
[----:B-1----:R-:W-:Y:S01]  /*0710*/  FFMA R11, R27, R11, R10 ;  /* 0x0000000b1b0b7223 */ /* 0x002fe2000000000a */
[----:B------:R-:W-:Y:S06]  /*0720*/  BAR.SYNC.DEFER_BLOCKING 0x0 ;  /* 0x0000000000007b1d */ /* 0x000fec0000010000 */
[----:B------:R-:W-:Y:S05]  /*0730*/  BRA.U UP0, `(.L_x_8) ;  /* 0xfffffff900dc7547 */ /* 0x000fea000b83ffff */
[----:B------:R-:W-:-:S12]  /*0740*/  ULOP3.LUT UR4, UR6, 0x7ffffff0, URZ, 0xc0, !UPT ;  /* 0x7ffffff006047892 */ /* 0x000fd8000f8ec0ff */
.L_x_7:
[----:B------:R-:W-:-:S09]  /*0750*/  ULOP3.LUT UP0, URZ, UR6, 0x8, URZ, 0xc0, !UPT ;  /* 0x0000000806ff7892 */ /* 0x000fd2000f80c0ff */
[----:B------:R-:W-:Y:S05]  /*0760*/  BRA.U !UP0, `(.L_x_6) ;  /* 0x0000000108a07547 */ /* 0x000fea000b800000 */
[----:B------:R-:W0:Y:S01]  /*0770*/  LDCU UR5, c[0x0][0x398] ;  /* 0x00007300ff0577ac */ /* 0x000e220008000800 */
[----:B------:R-:W-:Y:S02]  /*0780*/  IADD3 R0, PT, PT, R0, UR4, RZ ;  /* 0x0000000400007c10 */ /* 0x000fe4000fffe0ff */
[----:B------:R-:W-:Y:S01]  /*0790*/  IADD3 R13, PT, PT, R3, UR4, RZ ;  /* 0x00000004030d7c10 */ /* 0x000fe2000fffe0ff */
[----:B------:R-:W1:Y:S01]  /*07a0*/  LDCU UR6, c[0x0][0x39c] ;  /* 0x00007380ff0677ac */ /* 0x000e620008000800 */
[----:B------:R-:W-:Y:S02]  /*07b0*/  ISETP.GE.AND P0, PT, R0, UR7, PT ;  /* 0x0000000700007c0c */ /* 0x000fe4000bf06270 */
[----:B------:R-:W-:Y:S02]  /*07c0*/  ISETP.GE.AND P1, PT, R13, UR7, PT ;  /* 0x000000070d007c0c */ /* 0x000fe4000bf26270 */
[----:B0-----:R-:W-:Y:S02]  /*07d0*/  ISETP.GE.OR P0, PT, R23, UR5, P0 ;  /* 0x0000000517007c0c */ /* 0x001fe40008706670 */
[----:B-1----:R-:W-:-:S11]  /*07e0*/  ISETP.GE.OR P1, PT, R2, UR6, P1 ;  /* 0x0000000602007c0c */ /* 0x002fd60008f26670 */
[----:B------:R-:W0:Y:S01]  /*07f0*/  @!P0 LDC.64 R16, c[0x0][0x380] ;  /* 0x0000e000ff108b82 */ /* 0x000e220000000a00 */
[----:B------:R-:W-:Y:S02]  /*0800*/  @!P0 IMAD R3, R23, UR7, R0 ;  /* 0x0000000717038c24 */ /* 0x000fe4000f8e0200 */
[----:B------:R-:W-:Y:S02]  /*0810*/  HFMA2 R0, -RZ, RZ, 0, 0 ;  /* 0x00000000ff007431 */ /* 0x000fe400000001ff */
[----:B------:R-:W-:-:S03]  /*0820*/  @!P1 IMAD R13, R13, UR6, R2 ;  /* 0x000000060d0d9c24 */ /* 0x000fc6000f8e0202 */
[----:B------:R-:W1:Y:S01]  /*0830*/  @!P1 LDC.64 R8, c[0x0][0x388] ;  /* 0x0000e200ff089b82 */ /* 0x000e620000000a00 */
[----:B0-----:R-:W-:Y:S01]  /*0840*/  @!P0 IMAD.WIDE R16, R3, 0x4, R16 ;  /* 0x0000000403108825 */ /* 0x001fe200078e0210 */
[----:B------:R-:W-:-:S06]  /*0850*/  MOV R3, RZ ;  /* 0x000000ff00037202 */ /* 0x000fcc0000000f00 */
[----:B------:R-:W2:Y:S01]  /*0860*/  @!P0 LDG.E R3, desc[UR8][R16.64] ;  /* 0x0000000810038981 */ /* 0x000ea2000c1e1900 */
[----:B-1----:R-:W-:-:S05]  /*0870*/  @!P1 IMAD.WIDE R8, R13, 0x4, R8 ;  /* 0x000000040d089825 */ /* 0x002fca00078e0208 */
        /* <DEDUP_REMOVED lines=9> */
[----:B------:R-:W-:Y:S04]  /*0910*/  LDS R22, [R4+0x80] ;  /* 0x0000800004167984 */ /* 0x000fe80000000800 */
[----:B------:R-:W4:Y:S04]  /*0920*/  LDS.128 R16, [R5+0x10] ;  /* 0x0000100005107984 */ /* 0x000f280000000c00 */
[----:B------:R-:W5:Y:S04]  /*0930*/  LDS R9, [R4+0xa0] ;  /* 0x0000a00004097984 */ /* 0x000f680000000800 */
[----:B------:R-:W5:Y:S04]  /*0940*/  LDS R6, [R4+0xc0] ;  /* 0x0000c00004067984 */ /* 0x000f680000000800 */
[----:B------:R-:W5:Y:S01]  /*0950*/  LDS R3, [R4+0xe0] ;  /* 0x0000e00004037984 */ /* 0x000f620000000800 */
[----:B0-----:R-:W-:-:S04]  /*0960*/  FFMA R10, R12, R10, R11 ;  /* 0x0000000a0c0a7223 */ /* 0x001fc8000000000b */
[----:B-1----:R-:W-:-:S04]  /*0970*/  FFMA R13, R21, R13, R10 ;  /* 0x0000000d150d7223 */ /* 0x002fc8000000000a */
[----:B--2---:R-:W-:-:S04]  /*0980*/  FFMA R14, R20, R14, R13 ;  /* 0x0000000e140e7223 */ /* 0x004fc8000000000d */
[----:B---3--:R-:W-:-:S04]  /*0990*/  FFMA R15, R25, R15, R14 ;  /* 0x0000000f190f7223 */ /* 0x008fc8000000000e */
[----:B----4-:R-:W-:-:S04]  /*09a0*/  FFMA R16, R16, R22, R15 ;  /* 0x0000001610107223 */ /* 0x010fc8000000000f */
[----:B-----5:R-:W-:-:S04]  /*09b0*/  FFMA R9, R9, R17, R16 ;  /* 0x0000001109097223 */ /* 0x020fc80000000010 */
[----:B------:R-:W-:-:S04]  /*09c0*/  FFMA R6, R6, R18, R9 ;  /* 0x0000001206067223 */ /* 0x000fc80000000009 */
[----:B------:R-:W-:Y:S01]  /*09d0*/  FFMA R11, R3, R19, R6 ;  /* 0x00000013030b7223 */ /* 0x000fe20000000006 */
[----:B------:R-:W-:Y:S06]  /*09e0*/  BAR.SYNC.DEFER_BLOCKING 0x0 ;  /* 0x0000000000007b1d */ /* 0x000fec0000010000 */
.L_x_6:
        /* <DEDUP_REMOVED lines=9> */
.L_x_9:
        /* <DEDUP_REMOVED lines=16> */
.L_x_17:


//--------------------- .text._Z12matmul_naivePKfS0_Pfiii --------------------------
	.section	.text._Z12matmul_naivePKfS0_Pfiii,"ax",@progbits
	.align	128
        .global         _Z12matmul_naivePKfS0_Pfiii
        .type           _Z12matmul_naivePKfS0_Pfiii,@function
        .size           _Z12matmul_naivePKfS0_Pfiii,(.L_x_18 - _Z12matmul_naivePKfS0_Pfiii)
        .other          _Z12matmul_naivePKfS0_Pfiii,@"STO_CUDA_ENTRY STV_DEFAULT"
_Z12matmul_naivePKfS0_Pfiii:
.text._Z12matmul_naivePKfS0_Pfiii:
[----:B------:R-:W-:Y:S01]  /*0000*/  LDC R1, c[0x0][0x37c] ;  /* 0x0000df00ff017b82 */ /* 0x000fe20000000800 */
[----:B------:R-:W0:Y:S07]  /*0010*/  S2R R5, SR_TID.X ;  /* 0x0000000000057919 */ /* 0x000e2e0000002100 */
[----:B------:R-:W1:Y:S01]  /*0020*/  LDC R19, c[0x0][0x364] ;  /* 0x0000d900ff137b82 */ /* 0x000e620000000800 */
[----:B------:R-:W1:Y:S07]  /*0030*/  S2R R4, SR_TID.Y ;  /* 0x0000000000047919 */ /* 0x000e6e0000002200 */
[----:B------:R-:W0:Y:S08]  /*0040*/  S2UR UR5, SR_CTAID.X ;  /* 0x00000000000579c3 */ /* 0x000e300000002500 */
[----:B------:R-:W0:Y:S08]  /*0050*/  LDC R0, c[0x0][0x360] ;  /* 0x0000d800ff007b82 */ /* 0x000e300000000800 */
[----:B------:R-:W1:Y:S08]  /*0060*/  S2UR UR4, SR_CTAID.Y ;  /* 0x00000000000479c3 */ /* 0x000e700000002600 */
[----:B------:R-:W2:Y:S01]  /*0070*/  LDC.64 R2, c[0x0][0x398] ;  /* 0x0000e600ff027b82 */ /* 0x000ea20000000a00 */
[----:B0-----:R-:W-:-:S02]  /*0080*/  IMAD R0, R0, UR5, R5 ;  /* 0x0000000500007c24 */ /* 0x001fc4000f8e0205 */
[----:B-1----:R-:W-:-:S03]  /*0090*/  IMAD R19, R19, UR4, R4 ;  /* 0x0000000413137c24 */ /* 0x002fc6000f8e0204 */
[----:B--2---:R-:W-:-:S04]  /*00a0*/  ISETP.GE.AND P0, PT, R0, R3, PT ;  /* 0x000000030000720c */ /* 0x004fc80003f06270 */
[----:B------:R-:W-:-:S13]  /*00b0*/  ISETP.GE.OR P0, PT, R19, R2, P0 ;  /* 0x000000021300720c */ /* 0x000fda0000706670 */
[----:B------:R-:W-:Y:S05]  /*00c0*/  @P0 EXIT ;  /* 0x000000000000094d */ /* 0x000fea0003800000 */
[----:B------:R-:W0:Y:S01]  /*00d0*/  LDC R2, c[0x0][0x3a0] ;  /* 0x0000e800ff027b82 */ /* 0x000e220000000800 */
[----:B------:R-:W1:Y:S01]  /*00e0*/  LDCU.64 UR4, c[0x0][0x358] ;  /* 0x00006b00ff0477ac */ /* 0x000e620008000a00 */
[----:B------:R-:W-:Y:S01]  /*00f0*/  HFMA2 R24, -RZ, RZ, 0, 0 ;  /* 0x00000000ff187431 */ /* 0x000fe200000001ff */
[----:B0-----:R-:W-:-:S13]  /*0100*/  ISETP.GE.AND P0, PT, R2, 0x1, PT ;  /* 0x000000010200780c */ /* 0x001fda0003f06270 */
[----:B-1----:R-:W-:Y:S05]  /*0110*/  @!P0 BRA `(.L_x_10) ;  /* 0x0000000400e08947 */ /* 0x002fea0003800000 */
[C---:B------:R-:W-:Y:S01]  /*0120*/  ISETP.GE.U32.AND P1, PT, R2.reuse, 0x8, PT ;  /* 0x000000080200780c */ /* 0x040fe20003f26070 */
[----:B------:R-:W-:Y:S01]  /*0130*/  IMAD R20, R19, R2, RZ ;  /* 0x0000000213147224 */ /* 0x000fe200078e02ff */
[----:B------:R-:W-:Y:S02]  /*0140*/  LOP3.LUT R27, R2, 0x7, RZ, 0xc0, !PT ;  /* 0x00000007021b7812 */ /* 0x000fe400078ec0ff */
[----:B------:R-:W-:Y:S02]  /*0150*/  MOV R24, RZ ;  /* 0x000000ff00187202 */ /* 0x000fe40000000f00 */
[----:B------:R-:W-:Y:S02]  /*0160*/  ISETP.NE.AND P0, PT, R27, RZ, PT ;  /* 0x000000ff1b00720c */ /* 0x000fe40003f05270 */
[----:B------:R-:W-:-:S05]  /*0170*/  MOV R21, RZ ;  /* 0x000000ff00157202 */ /* 0x000fca0000000f00 */
[----:B------:R-:W-:Y:S06]  /*0180*/  @!P1 BRA `(.L_x_11) ;  /* 0x0000000000c49947 */ /* 0x000fec0003800000 */
[----:B------:R-:W0:Y:S01]  /*0190*/  LDC.64 R4, c[0x0][0x380] ;  /* 0x0000e000ff047b82 */ /* 0x000e220000000a00 */
[----:B------:R-:W-:Y:S02]  /*01a0*/  LOP3.LUT R21, R2, 0x7ffffff8, RZ, 0xc0, !PT ;  /* 0x7ffffff802157812 */ /* 0x000fe400078ec0ff */
[----:B------:R-:W-:Y:S02]  /*01b0*/  MOV R24, RZ ;  /* 0x000000ff00187202 */ /* 0x000fe40000000f00 */
[----:B------:R-:W-:Y:S02]  /*01c0*/  MOV R18, R0 ;  /* 0x0000000000127202 */ /* 0x000fe40000000f00 */
[----:B------:R-:W-:Y:S01]  /*01d0*/  IADD3 R22, PT, PT, -R21, RZ, RZ ;  /* 0x000000ff15167210 */ /* 0x000fe20007ffe1ff */
[----:B0-----:R-:W-:-:S03]  /*01e0*/  IMAD.WIDE.U32 R4, R20, 0x4, R4 ;  /* 0x0000000414047825 */ /* 0x001fc600078e0004 */
[----:B------:R-:W-:-:S04]  /*01f0*/  IADD3 R6, P1, PT, R4, 0x10, RZ ;  /* 0x0000001004067810 */ /* 0x000fc80007f3e0ff */
[----:B------:R-:W-:-:S09]  /*0200*/  IADD3.X R7, PT, PT, RZ, R5, RZ, P1, !PT ;  /* 0x00000005ff077210 */ /* 0x000fd20000ffe4ff */
.L_x_12:
[----:B------:R-:W0:Y:S01]  /*0210*/  LDC.64 R16, c[0x0][0x388] ;  /* 0x0000e200ff107b82 */ /* 0x000e220000000a00 */
[----:B------:R-:W-:Y:S02]  /*0220*/  MOV R4, R6 ;  /* 0x0000000600047202 */ /* 0x000fe40000000f00 */
[----:B------:R-:W-:-:S05]  /*0230*/  MOV R5, R7 ;  /* 0x0000000700057202 */ /* 0x000fca0000000f00 */
[----:B------:R-:W2:Y:S04]  /*0240*/  LDG.E R25, desc[UR4][R4.64+-0x10] ;  /* 0xfffff00404197981 */ /* 0x000ea8000c1e1900 */
[----:B------:R-:W3:Y:S04]  /*0250*/  LDG.E R23, desc[UR4][R4.64+-0xc] ;  /* 0xfffff40404177981 */ /* 0x000ee8000c1e1900 */
[----:B------:R-:W4:Y:S04]  /*0260*/  LDG.E R29, desc[UR4][R4.64+-0x8] ;  /* 0xfffff804041d7981 */ /* 0x000f28000c1e1900 */
[----:B------:R-:W5:Y:S01]  /*0270*/  LDG.E R28, desc[UR4][R4.64+-0x4] ;  /* 0xfffffc04041c7981 */ /* 0x000f62000c1e1900 */
[----:B0-----:R-:W-:-:S05]  /*0280*/  IMAD.WIDE R16, R18, 0x4, R16 ;  /* 0x0000000412107825 */ /* 0x001fca00078e0210 */
[----:B------:R0:W2:Y:S01]  /*0290*/  LDG.E R26, desc[UR4][R16.64] ;  /* 0x00000004101a7981 */ /* 0x0000a2000c1e1900 */
[----:B------:R-:W-:-:S04]  /*02a0*/  IMAD.WIDE R14, R3, 0x4, R16 ;  /* 0x00000004030e7825 */ /* 0x000fc800078e0210 */
[C---:B------:R-:W-:Y:S02]  /*02b0*/  IMAD.WIDE R6, R3.reuse, 0x4, R14 ;  /* 0x0000000403067825 */ /* 0x040fe400078e020e */
[----:B------:R-:W3:Y:S02]  /*02c0*/  LDG.E R14, desc[UR4][R14.64] ;  /* 0x000000040e0e7981 */ /* 0x000ee4000c1e1900 */
[C---:B------:R-:W-:Y:S02]  /*02d0*/  IMAD.WIDE R10, R3.reuse, 0x4, R6 ;  /* 0x00000004030a7825 */ /* 0x040fe400078e0206 */
[----:B------:R-:W4:Y:S02]  /*02e0*/  LDG.E R6, desc[UR4][R6.64] ;  /* 0x0000000406067981 */ /* 0x000f24000c1e1900 */
[C---:B------:R-:W-:Y:S02]  /*02f0*/  IMAD.WIDE R8, R3.reuse, 0x4, R10 ;  /* 0x0000000403087825 */ /* 0x040fe400078e020a */
[----:B------:R-:W5:Y:S02]  /*0300*/  LDG.E R10, desc[UR4][R10.64] ;  /* 0x000000040a0a7981 */ /* 0x000f64000c1e1900 */
[----:B------:R-:W-:-:S02]  /*0310*/  IMAD.WIDE R12, R3, 0x4, R8 ;  /* 0x00000004030c7825 */ /* 0x000fc400078e0208 */
[----:B------:R-:W5:Y:S04]  /*0320*/  LDG.E R7, desc[UR4][R4.64] ;  /* 0x0000000404077981 */ /* 0x000f68000c1e1900 */
[----:B------:R-:W5:Y:S01]  /*0330*/  LDG.E R8, desc[UR4][R8.64] ;  /* 0x0000000408087981 */ /* 0x000f62000c1e1900 */
[----:B0-----:R-:W-:-:S03]  /*0340*/  IMAD.WIDE R16, R3, 0x4, R12 ;  /* 0x0000000403107825 */ /* 0x001fc600078e020c */
[----:B------:R-:W5:Y:S04]  /*0350*/  LDG.E R12, desc[UR4][R12.64] ;  /* 0x000000040c0c7981 */ /* 0x000f68000c1e1900 */
[----:B------:R-:W5:Y:S04]  /*0360*/  LDG.E R15, desc[UR4][R16.64] ;  /* 0x00000004100f7981 */ /* 0x000f68000c1e1900 */
[----:B------:R-:W5:Y:S04]  /*0370*/  LDG.E R9, desc[UR4][R4.64+0x4] ;  /* 0x0000040404097981 */ /* 0x000f68000c1e1900 */
[----:B------:R-:W5:Y:S01]  /*0380*/  LDG.E R11, desc[UR4][R4.64+0xc] ;  /* 0x00000c04040b7981 */ /* 0x000f62000c1e1900 */
[----:B--2---:R-:W-:Y:S01]  /*0390*/  FFMA R26, R25, R26, R24 ;  /* 0x0000001a191a7223 */ /* 0x004fe20000000018 */
[----:B------:R-:W-:-:S02]  /*03a0*/  IMAD.WIDE R24, R3, 0x4, R16 ;  /* 0x0000000403187825 */ /* 0x000fc400078e0210 */
[----:B------:R-:W2:Y:S04]  /*03b0*/  LDG.E R16, desc[UR4][R4.64+0x8] ;  /* 0x0000080404107981 */ /* 0x000ea8000c1e1900 */
[----:B------:R-:W2:Y:S01]  /*03c0*/  LDG.E R24, desc[UR4][R24.64] ;  /* 0x0000000418187981 */ /* 0x000ea2000c1e1900 */
[----:B---3--:R-:W-:Y:S01]  /*03d0*/  FFMA R14, R23, R14, R26 ;  /* 0x0000000e170e7223 */ /* 0x008fe2000000001a */
[----:B------:R-:W-:-:S03]  /*03e0*/  IADD3 R22, PT, PT, R22, 0x8, RZ ;  /* 0x0000000816167810 */ /* 0x000fc60007ffe0ff */
[----:B----4-:R-:W-:Y:S01]  /*03f0*/  FFMA R29, R29, R6, R14 ;  /* 0x000000061d1d7223 */ /* 0x010fe2000000000e */
[----:B------:R-:W-:-:S03]  /*0400*/  ISETP.NE.AND P1, PT, R22, RZ, PT ;  /* 0x000000ff1600720c */ /* 0x000fc60003f25270 */
[----:B-----5:R-:W-:Y:S01]  /*0410*/  FFMA R10, R28, R10, R29 ;  /* 0x0000000a1c0a7223 */ /* 0x020fe2000000001d */
[----:B------:R-:W-:-:S03]  /*0420*/  IADD3 R6, P2, PT, R4, 0x20, RZ ;  /* 0x0000002004067810 */ /* 0x000fc60007f5e0ff */
[----:B------:R-:W-:Y:S01]  /*0430*/  FFMA R8, R7, R8, R10 ;  /* 0x0000000807087223 */ /* 0x000fe2000000000a */
[----:B------:R-:W-:Y:S02]  /*0440*/  IADD3.X R7, PT, PT, RZ, R5, RZ, P2, !PT ;  /* 0x00000005ff077210 */ /* 0x000fe400017fe4ff */
[----:B------:R-:W-:Y:S01]  /*0450*/  LEA R18, R3, R18, 0x3 ;  /* 0x0000001203127211 */ /* 0x000fe200078e18ff */
[----:B------:R-:W-:-:S04]  /*0460*/  FFMA R9, R9, R12, R8 ;  /* 0x0000000c09097223 */ /* 0x000fc80000000008 */
[----:B--2---:R-:W-:-:S04]  /*0470*/  FFMA R16, R16, R15, R9 ;  /* 0x0000000f10107223 */ /* 0x004fc80000000009 */
[----:B------:R-:W-:Y:S01]  /*0480*/  FFMA R24, R11, R24, R16 ;  /* 0x000000180b187223 */ /* 0x000fe20000000010 */
[----:B------:R-:W-:Y:S06]  /*0490*/  @P1 BRA `(.L_x_12) ;  /* 0xfffffffc005c1947 */ /* 0x000fec000383ffff */
.L_x_11:
[----:B------:R-:W-:Y:S05]  /*04a0*/  @!P0 BRA `(.L_x_10) ;  /* 0x0000000000fc8947 */ /* 0x000fea0003800000 */
[----:B------:R-:W-:Y:S02]  /*04b0*/  ISETP.GE.U32.AND P1, PT, R27, 0x4, PT ;  /* 0x000000041b00780c */ /* 0x000fe40003f26070 */
[----:B------:R-:W-:-:S04]  /*04c0*/  LOP3.LUT R16, R2, 0x3, RZ, 0xc0, !PT ;  /* 0x0000000302107812 */ /* 0x000fc800078ec0ff */
[----:B------:R-:W-:-:S07]  /*04d0*/  ISETP.NE.AND P0, PT, R16, RZ, PT ;  /* 0x000000ff1000720c */ /* 0x000fce0003f05270 */
[----:B------:R-:W-:Y:S06]  /*04e0*/  @!P1 BRA `(.L_x_13) ;  /* 0x00000000006c9947 */ /* 0x000fec0003800000 */
[----:B------:R-:W0:Y:S01]  /*04f0*/  LDC.64 R6, c[0x0][0x388] ;  /* 0x0000e200ff067b82 */ /* 0x000e220000000a00 */
[----:B------:R-:W1:Y:S01]  /*0500*/  LDCU.64 UR6, c[0x0][0x380] ;  /* 0x00007000ff0677ac */ /* 0x000e620008000a00 */
[----:B------:R-:W-:Y:S01]  /*0510*/  IMAD R9, R21, R3, R0 ;  /* 0x0000000315097224 */ /* 0x000fe200078e0200 */
[CC--:B------:R-:W-:Y:S02]  /*0520*/  IADD3 R5, PT, PT, R20.reuse, R21.reuse, RZ ;  /* 0x0000001514057210 */ /* 0x0c0fe40007ffe0ff */
[----:B------:R-:W-:-:S03]  /*0530*/  IADD3 R10, P1, PT, R20, R21, RZ ;  /* 0x00000015140a7210 */ /* 0x000fc60007f3e0ff */
[----:B------:R-:W2:Y:S01]  /*0540*/  LDC.64 R14, c[0x0][0x380] ;  /* 0x0000e000ff0e7b82 */ /* 0x000ea20000000a00 */
[----:B0-----:R-:W-:-:S04]  /*0550*/  IMAD.WIDE R6, R9, 0x4, R6 ;  /* 0x0000000409067825 */ /* 0x001fc800078e0206 */
[----:B------:R-:W-:Y:S02]  /*0560*/  IMAD.WIDE R8, R3, 0x4, R6 ;  /* 0x0000000403087825 */ /* 0x000fe400078e0206 */
[----:B------:R-:W3:Y:S02]  /*0570*/  LDG.E R6, desc[UR4][R6.64] ;  /* 0x0000000406067981 */ /* 0x000ee4000c1e1900 */
[----:B--2---:R-:W-:Y:S01]  /*0580*/  IMAD.WIDE.U32 R14, R5, 0x4, R14 ;  /* 0x00000004050e7825 */ /* 0x004fe200078e000e */
[----:B------:R-:W-:Y:S02]  /*0590*/  IADD3.X R5, PT, PT, RZ, RZ, RZ, P1, !PT ;  /* 0x000000ffff057210 */ /* 0x000fe40000ffe4ff */
[----:B-1----:R-:W-:-:S03]  /*05a0*/  LEA R4, P1, R10, UR6, 0x2 ;  /* 0x000000060a047c11 */ /* 0x002fc6000f8210ff */
[----:B------:R-:W3:Y:S01]  /*05b0*/  LDG.E R15, desc[UR4][R14.64] ;  /* 0x000000040e0f7981 */ /* 0x000ee2000c1e1900 */
[----:B------:R-:W-:Y:S01]  /*05c0*/  LEA.HI.X R5, R10, UR7, R5, 0x2, P1 ;  /* 0x000000070a057c11 */ /* 0x000fe200088f1405 */
[C---:B------:R-:W-:Y:S02]  /*05d0*/  IMAD.WIDE R10, R3.reuse, 0x4, R8 ;  /* 0x00000004030a7825 */ /* 0x040fe400078e0208 */
[----:B------:R-:W2:Y:S04]  /*05e0*/  LDG.E R8, desc[UR4][R8.64] ;  /* 0x0000000408087981 */ /* 0x000ea8000c1e1900 */
[----:B------:R-:W2:Y:S01]  /*05f0*/  LDG.E R17, desc[UR4][R4.64+0x4] ;  /* 0x0000040404117981 */ /* 0x000ea2000c1e1900 */
[----:B------:R-:W-:-:S03]  /*0600*/  IMAD.WIDE R12, R3, 0x4, R10 ;  /* 0x00000004030c7825 */ /* 0x000fc600078e020a */
[----:B------:R-:W4:Y:S04]  /*0610*/  LDG.E R22, desc[UR4][R10.64] ;  /* 0x000000040a167981 */ /* 0x000f28000c1e1900 */
[----:B------:R-:W4:Y:S04]  /*0620*/  LDG.E R18, desc[UR4][R4.64+0x8] ;  /* 0x0000080404127981 */ /* 0x000f28000c1e1900 */
[----:B------:R-:W5:Y:S04]  /*0630*/  LDG.E R26, desc[UR4][R4.64+0xc] ;  /* 0x00000c04041a7981 */ /* 0x000f68000c1e1900 */
[----:B------:R-:W5:Y:S01]  /*0640*/  LDG.E R12, desc[UR4][R12.64] ;  /* 0x000000040c0c7981 */ /* 0x000f62000c1e1900 */
[----:B------:R-:W-:Y:S01]  /*0650*/  IADD3 R21, PT, PT, R21, 0x4, RZ ;  /* 0x0000000415157810 */ /* 0x000fe20007ffe0ff */
[----:B---3--:R-:W-:-:S04]  /*0660*/  FFMA R24, R15, R6, R24 ;  /* 0x000000060f187223 */ /* 0x008fc80000000018 */
[----:B--2---:R-:W-:-:S04]  /*0670*/  FFMA R17, R17, R8, R24 ;  /* 0x0000000811117223 */ /* 0x004fc80000000018 */
[----:B----4-:R-:W-:-:S04]  /*0680*/  FFMA R17, R18, R22, R17 ;  /* 0x0000001612117223 */ /* 0x010fc80000000011 */
[----:B-----5:R-:W-:-:S07]  /*0690*/  FFMA R24, R26, R12, R17 ;  /* 0x0000000c1a187223 */ /* 0x020fce0000000011 */
.L_x_13:
[----:B------:R-:W-:Y:S05]  /*06a0*/  @!P0 BRA `(.L_x_10) ;  /* 0x00000000007c8947 */ /* 0x000fea0003800000 */
[----:B------:R-:W-:Y:S01]  /*06b0*/  ISETP.NE.AND P1, PT, R16, 0x1, PT ;  /* 0x000000011000780c */ /* 0x000fe20003f25270 */
[----:B------:R-:W0:Y:S01]  /*06c0*/  LDC.64 R12, c[0x0][0x380] ;  /* 0x0000e000ff0c7b82 */ /* 0x000e220000000a00 */
[----:B------:R-:W-:-:S04]  /*06d0*/  LOP3.LUT R2, R2, 0x1, RZ, 0xc0, !PT ;  /* 0x0000000102027812 */ /* 0x000fc800078ec0ff */
[----:B------:R-:W-:-:S03]  /*06e0*/  ISETP.NE.U32.AND P0, PT, R2, 0x1, PT ;  /* 0x000000010200780c */ /* 0x000fc60003f05070 */
[----:B------:R-:W1:Y:S04]  /*06f0*/  LDC.64 R10, c[0x0][0x388] ;  /* 0x0000e200ff0a7b82 */ /* 0x000e680000000a00 */
[CC--:B------:R-:W-:Y:S02]  /*0700*/  @P1 IADD3 R15, PT, PT, R20.reuse, R21.reuse, RZ ;  /* 0x00000015140f1210 */ /* 0x0c0fe40007ffe0ff */
[----:B------:R-:W-:Y:S02]  /*0710*/  @P1 IADD3 R2, P2, PT, R20, R21, RZ ;  /* 0x0000001514021210 */ /* 0x000fe40007f5e0ff */
[----:B------:R-:W2:Y:S02]  /*0720*/  @P1 LDC.64 R4, c[0x0][0x380] ;  /* 0x0000e000ff041b82 */ /* 0x000ea40000000a00 */
[----:B------:R-:W-:-:S06]  /*0730*/  @P1 IADD3.X R14, PT, PT, RZ, RZ, RZ, P2, !PT ;  /* 0x000000ffff0e1210 */ /* 0x000fcc00017fe4ff */
[----:B------:R-:W3:Y:S01]  /*0740*/  LDC.64 R6, c[0x0][0x380] ;  /* 0x0000e000ff067b82 */ /* 0x000ee20000000a00 */
[----:B0-----:R-:W-:-:S04]  /*0750*/  @P1 IMAD.WIDE.U32 R12, R15, 0x4, R12 ;  /* 0x000000040f0c1825 */ /* 0x001fc800078e000c */
[C---:B------:R-:W-:Y:S01]  /*0760*/  @P1 IMAD R15, R21.reuse, R3, R0 ;  /* 0x00000003150f1224 */ /* 0x040fe200078e0200 */
[----:B------:R-:W-:Y:S01]  /*0770*/  @P1 IADD3 R21, PT, PT, R21, 0x2, RZ ;  /* 0x0000000215151810 */ /* 0x000fe20007ffe0ff */
[----:B------:R-:W4:Y:S01]  /*0780*/  @P1 LDG.E R13, desc[UR4][R12.64] ;  /* 0x000000040c0d1981 */ /* 0x000f22000c1e1900 */
[----:B------:R-:W0:Y:S01]  /*0790*/  LDC.64 R8, c[0x0][0x388] ;  /* 0x0000e200ff087b82 */ /* 0x000e220000000a00 */
[----:B-1----:R-:W-:Y:S01]  /*07a0*/  @P1 IMAD.WIDE R10, R15, 0x4, R10 ;  /* 0x000000040f0a1825 */ /* 0x002fe200078e020a */
[----:B------:R-:W-:Y:S02]  /*07b0*/  @!P0 IADD3 R17, PT, PT, R20, R21, RZ ;  /* 0x0000001514118210 */ /* 0x000fe40007ffe0ff */
[----:B--2---:R-:W-:Y:S01]  /*07c0*/  @P1 LEA R4, P2, R2, R4, 0x2 ;  /* 0x0000000402041211 */ /* 0x004fe200078410ff */
[----:B------:R-:W-:-:S03]  /*07d0*/  @!P0 IMAD R21, R21, R3, R0 ;  /* 0x0000000315158224 */ /* 0x000fc600078e0200 */
[----:B------:R-:W-:Y:S01]  /*07e0*/  @P1 LEA.HI.X R5, R2, R5, R14, 0x2, P2 ;  /* 0x0000000502051211 */ /* 0x000fe200010f140e */
[----:B------:R-:W-:Y:S01]  /*07f0*/  @P1 IMAD.WIDE R14, R3, 0x4, R10 ;  /* 0x00000004030e1825 */ /* 0x000fe200078e020a */
[----:B------:R-:W4:Y:S03]  /*0800*/  @P1 LDG.E R2, desc[UR4][R10.64] ;  /* 0x000000040a021981 */ /* 0x000f26000c1e1900 */
[----:B---3--:R-:W-:Y:S01]  /*0810*/  @!P0 IMAD.WIDE.U32 R6, R17, 0x4, R6 ;  /* 0x0000000411068825 */ /* 0x008fe200078e0006 */
[----:B------:R-:W2:Y:S04]  /*0820*/  @P1 LDG.E R5, desc[UR4][R4.64+0x4] ;  /* 0x0000040404051981 */ /* 0x000ea8000c1e1900 */
[----:B------:R-:W2:Y:S01]  /*0830*/  @P1 LDG.E R14, desc[UR4][R14.64] ;  /* 0x000000040e0e1981 */ /* 0x000ea2000c1e1900 */
[----:B0-----:R-:W-:-:S03]  /*0840*/  @!P0 IMAD.WIDE R8, R21, 0x4, R8 ;  /* 0x0000000415088825 */ /* 0x001fc600078e0208 */
[----:B------:R-:W3:Y:S04]  /*0850*/  @!P0 LDG.E R7, desc[UR4][R6.64] ;  /* 0x0000000406078981 */ /* 0x000ee8000c1e1900 */
[----:B------:R-:W3:Y:S01]  /*0860*/  @!P0 LDG.E R8, desc[UR4][R8.64] ;  /* 0x0000000408088981 */ /* 0x000ee2000c1e1900 */
[----:B----4-:R-:W-:-:S04]  /*0870*/  @P1 FFMA R2, R13, R2, R24 ;  /* 0x000000020d021223 */ /* 0x010fc80000000018 */
[----:B--2---:R-:W-:-:S04]  /*0880*/  @P1 FFMA R24, R5, R14, R2 ;  /* 0x0000000e05181223 */ /* 0x004fc80000000002 */
[----:B---3--:R-:W-:-:S07]  /*0890*/  @!P0 FFMA R24, R7, R8, R24 ;  /* 0x0000000807188223 */ /* 0x008fce0000000018 */
.L_x_10:
[----:B------:R-:W0:Y:S01]  /*08a0*/  LDC.64 R4, c[0x0][0x390] ;  /* 0x0000e400ff047b82 */ /* 0x000e220000000a00 */
[----:B------:R-:W-:-:S04]  /*08b0*/  IMAD R3, R19, R3, R0 ;  /* 0x0000000313037224 */ /* 0x000fc800078e0200 */
[----:B0-----:R-:W-:-:S05]  /*08c0*/  IMAD.WIDE R2, R3, 0x4, R4 ;  /* 0x0000000403027825 */ /* 0x001fca00078e0204 */
[----:B------:R-:W-:Y:S01]  /*08d0*/  STG.E desc[UR4][R2.64], R24 ;  /* 0x0000001802007986 */ /* 0x000fe2000c101904 */
[----:B------:R-:W-:Y:S05]  /*08e0*/  EXIT ;  /* 0x000000000000794d */ /* 0x000fea0003800000 */
.L_x_14:
        /* <DEDUP_REMOVED lines=9> */
.L_x_18:


//--------------------- .nv.shared._Z12matmul_tiledILi32EEvPKfS1_Pfiii --------------------------
	.section	.nv.shared._Z12matmul_tiledILi32EEvPKfS1_Pfiii,"aw",@nobits
	.sectionflags	@""
	.align	4
.nv.shared._Z12matmul_tiledILi32EEvPKfS1_Pfiii:
	.zero		9216


//--------------------- .nv.shared.reserved.0     --------------------------
	.section	.nv.shared.reserved.0,"aw",@nobits
	.weak		__nv_reservedSMEM_offset_0_alias
	.size		__nv_reservedSMEM_offset_0_alias, 0, 64
	.other		__nv_reservedSMEM_offset_0_alias,@"STO_CUDA_RESERVED_SHARED STV_DEFAULT"
__nv_reservedSMEM_offset_0_alias:
	.zero		0
	.zero		64


//--------------------- .nv.shared._Z12matmul_tiledILi16EEvPKfS1_Pfiii --------------------------
	.section	.nv.shared._Z12matmul_tiledILi16EEvPKfS1_Pfiii,"aw",@nobits
	.sectionflags	@""
	.align	4
.nv.shared._Z12matmul_tiledILi16EEvPKfS1_Pfiii:
	.zero		3072


//--------------------- .nv.shared._Z12matmul_tiledILi8EEvPKfS1_Pfiii --------------------------
	.section	.nv.shared._Z12matmul_tiledILi8EEvPKfS1_Pfiii,"aw",@nobits
	.sectionflags	@""
	.align	4
.nv.shared._Z12matmul_tiledILi8EEvPKfS1_Pfiii:
	.zero		1536


//--------------------- .nv.constant0._Z12matmul_tiledILi32EEvPKfS1_Pfiii --------------------------
	.section	.nv.constant0._Z12matmul_tiledILi32EEvPKfS1_Pfiii,"a",@progbits
	.sectionflags	@""
	.align	4
.nv.constant0._Z12matmul_tiledILi32EEvPKfS1_Pfiii:
	.zero		932


//--------------------- .nv.constant0._Z12matmul_tiledILi16EEvPKfS1_Pfiii --------------------------
	.section	.nv.constant0._Z12matmul_tiledILi16EEvPKfS1_Pfiii,"a",@progbits
	.sectionflags	@""
	.align	4
.nv.constant0._Z12matmul_tiledILi16EEvPKfS1_Pfiii:
	.zero		932


//--------------------- .nv.constant0._Z12matmul_tiledILi8EEvPKfS1_Pfiii --------------------------
	.section	.nv.constant0._Z12matmul_tiledILi8EEvPKfS1_Pfiii,"a",@progbits
	.sectionflags	@""
	.align	4
.nv.constant0._Z12matmul_tiledILi8EEvPKfS1_Pfiii:
	.zero		932


//--------------------- .nv.constant0._Z12matmul_naivePKfS0_Pfiii --------------------------
	.section	.nv.constant0._Z12matmul_naivePKfS0_Pfiii,"a",@progbits
	.sectionflags	@""
	.align	4
.nv.constant0._Z12matmul_naivePKfS0_Pfiii:
	.zero		932


//--------------------- SYMBOLS --------------------------

	.type		.nv.reservedSmem.offset0,@object
	.size		.nv.reservedSmem.offset0,0x4
	.type		.nv.reservedSmem.cap,@object
	.size		.nv.reservedSmem.cap,0x4
